	.target	sm_90a

	.elftype	@"ET_EXEC"


//--------------------- .note.nv.tkinfo           --------------------------
	.section	.note.nv.tkinfo,"",@"SHT_NOTE"
	.sectionflags	@"SHF_NOTE_NV_TKINFO"
	.tkinfo
        /*0018*/ 	.word	0x00000002
        /*0030*/ 	.string	""
        /*0030*/ 	.string	"ptxas"
        /*0030*/ 	.string	"Cuda compilation tools, release 13.0, V13.0.88"
        /*0030*/ 	.string	"Build cuda_13.0.r13.0/compiler.36424714_0"
        /*0030*/ 	.string	"-arch sm_90a -m 64 "



//--------------------- .note.nv.cuinfo           --------------------------
	.section	.note.nv.cuinfo,"",@"SHT_NOTE"
	.sectionflags	@"SHF_NOTE_NV_CUINFO"
        /*0018*/ 	.short	0x0002
        /*001a*/ 	.short	0x005a
        /*001c*/ 	.short	0x0082
	.zero		2


//--------------------- .nv.info                  --------------------------
	.section	.nv.info,"",@"SHT_CUDA_INFO"
	.align	4


	//----- nvinfo : EIATTR_REGCOUNT
	.align		4
        /*0000*/ 	.byte	0x04, 0x2f
        /*0002*/ 	.short	(.L_15 - .L_14)
	.align		4
.L_14:
        /*0004*/ 	.word	index@(_ZN7cutlass13device_kernelINS_4gemm6kernel13GemmUniversalIN4cute5tupleIJiiiiEEENS1_10collective13CollectiveMmaINS1_34MainloopSm90TmaGmmaWarpSpecializedILi5ENS5_IJNS4_1CILi4EEENSA_ILi1EEESC_EEENS1_35KernelTmaWarpSpecializedCooperativeEEENS5_IJNSA_ILi256EEENSA_ILi64EEENSA_ILi32EEEEEENS_10tfloat32_tENS5_IJlSC_lEEESK_SL_NS4_8TiledMMAINS4_8MMA_AtomIJNS4_4SM904GMMA29MMA_64x64x8_F32TF32TF32_SS_TNILNSP_7ScaleInE1ELSR_1EEEEEENS4_6LayoutINS5_IJNSA_ILi2EEESC_SC_EEENS5_IJSC_NSA_ILi0EEESX_EEEEENS5_IJNS4_10UnderscoreES10_S10_EEEEENS4_13SM90_TMA_LOADENS4_14ComposedLayoutINS4_7SwizzleILi3ELi4ELi3EEENS4_18smem_ptr_flag_bitsILi32EEENSU_INS5_IJNSA_ILi8EEESI_EEENS5_IJSI_SC_EEEEEEEvNS4_8identityENS4_23SM90_TMA_LOAD_MULTICASTES1D_vS1E_EENS_8epilogue10collective6detail29Sm90TmaWarpSpecializedAdapterINS1I_15DefaultEpilogueISK_SL_SL_NS1H_6thread17LinearCombinationISK_Li1EffLNS1M_9ScaleType4KindE0ELNS_15FloatRoundStyleE2ESK_EENS1_15EpilogueDefaultEEEEEvvEEEEvNT_6ParamsE)
        /*0008*/ 	.word	0x000000a8


	//----- nvinfo : EIATTR_FRAME_SIZE
	.align		4
.L_15:
        /*000c*/ 	.byte	0x04, 0x11
        /*000e*/ 	.short	(.L_17 - .L_16)
	.align		4
.L_16:
        /*0010*/ 	.word	index@(_ZN7cutlass13device_kernelINS_4gemm6kernel13GemmUniversalIN4cute5tupleIJiiiiEEENS1_10collective13CollectiveMmaINS1_34MainloopSm90TmaGmmaWarpSpecializedILi5ENS5_IJNS4_1CILi4EEENSA_ILi1EEESC_EEENS1_35KernelTmaWarpSpecializedCooperativeEEENS5_IJNSA_ILi256EEENSA_ILi64EEENSA_ILi32EEEEEENS_10tfloat32_tENS5_IJlSC_lEEESK_SL_NS4_8TiledMMAINS4_8MMA_AtomIJNS4_4SM904GMMA29MMA_64x64x8_F32TF32TF32_SS_TNILNSP_7ScaleInE1ELSR_1EEEEEENS4_6LayoutINS5_IJNSA_ILi2EEESC_SC_EEENS5_IJSC_NSA_ILi0EEESX_EEEEENS5_IJNS4_10UnderscoreES10_S10_EEEEENS4_13SM90_TMA_LOADENS4_14ComposedLayoutINS4_7SwizzleILi3ELi4ELi3EEENS4_18smem_ptr_flag_bitsILi32EEENSU_INS5_IJNSA_ILi8EEESI_EEENS5_IJSI_SC_EEEEEEEvNS4_8identityENS4_23SM90_TMA_LOAD_MULTICASTES1D_vS1E_EENS_8epilogue10collective6detail29Sm90TmaWarpSpecializedAdapterINS1I_15DefaultEpilogueISK_SL_SL_NS1H_6thread17LinearCombinationISK_Li1EffLNS1M_9ScaleType4KindE0ELNS_15FloatRoundStyleE2ESK_EENS1_15EpilogueDefaultEEEEEvvEEEEvNT_6ParamsE)
        /*0014*/ 	.word	0x00000000


	//----- nvinfo : EIATTR_MIN_STACK_SIZE
	.align		4
.L_17:
        /*0018*/ 	.byte	0x04, 0x12
        /*001a*/ 	.short	(.L_19 - .L_18)
	.align		4
.L_18:
        /*001c*/ 	.word	index@(_ZN7cutlass13device_kernelINS_4gemm6kernel13GemmUniversalIN4cute5tupleIJiiiiEEENS1_10collective13CollectiveMmaINS1_34MainloopSm90TmaGmmaWarpSpecializedILi5ENS5_IJNS4_1CILi4EEENSA_ILi1EEESC_EEENS1_35KernelTmaWarpSpecializedCooperativeEEENS5_IJNSA_ILi256EEENSA_ILi64EEENSA_ILi32EEEEEENS_10tfloat32_tENS5_IJlSC_lEEESK_SL_NS4_8TiledMMAINS4_8MMA_AtomIJNS4_4SM904GMMA29MMA_64x64x8_F32TF32TF32_SS_TNILNSP_7ScaleInE1ELSR_1EEEEEENS4_6LayoutINS5_IJNSA_ILi2EEESC_SC_EEENS5_IJSC_NSA_ILi0EEESX_EEEEENS5_IJNS4_10UnderscoreES10_S10_EEEEENS4_13SM90_TMA_LOADENS4_14ComposedLayoutINS4_7SwizzleILi3ELi4ELi3EEENS4_18smem_ptr_flag_bitsILi32EEENSU_INS5_IJNSA_ILi8EEESI_EEENS5_IJSI_SC_EEEEEEEvNS4_8identityENS4_23SM90_TMA_LOAD_MULTICASTES1D_vS1E_EENS_8epilogue10collective6detail29Sm90TmaWarpSpecializedAdapterINS1I_15DefaultEpilogueISK_SL_SL_NS1H_6thread17LinearCombinationISK_Li1EffLNS1M_9ScaleType4KindE0ELNS_15FloatRoundStyleE2ESK_EENS1_15EpilogueDefaultEEEEEvvEEEEvNT_6ParamsE)
        /*0020*/ 	.word	0x00000000
.L_19:


//--------------------- .nv.compat                --------------------------
	.section	.nv.compat,"",@"SHT_CUDA_COMPAT_INFO"
	.align	4
        /*0000*/ 	.byte	0x02, 0x09, 0x01, 0x00, 0x02, 0x02, 0x04, 0x00, 0x02, 0x05, 0x05, 0x00, 0x03, 0x07, 0x01, 0x01
        /*0010*/ 	.byte	0x02, 0x03, 0x01, 0x00, 0x02, 0x06, 0x01, 0x00, 0x04, 0x0b, 0x08, 0x00, 0x00, 0x00, 0x00, 0x00
        /*0020*/ 	.byte	0x00, 0x00, 0x00, 0x00


//--------------------- .nv.info._ZN7cutlass13device_kernelINS_4gemm6kernel13GemmUniversalIN4cute5tupleIJiiiiEEENS1_10collective13CollectiveMmaINS1_34MainloopSm90TmaGmmaWarpSpecializedILi5ENS5_IJNS4_1CILi4EEENSA_ILi1EEESC_EEENS1_35KernelTmaWarpSpecializedCooperativeEEENS5_IJNSA_ILi256EEENSA_ILi64EEENSA_ILi32EEEEEENS_10tfloat32_tENS5_IJlSC_lEEESK_SL_NS4_8TiledMMAINS4_8MMA_AtomIJNS4_4SM904GMMA29MMA_64x64x8_F32TF32TF32_SS_TNILNSP_7ScaleInE1ELSR_1EEEEEENS4_6LayoutINS5_IJNSA_ILi2EEESC_SC_EEENS5_IJSC_NSA_ILi0EEESX_EEEEENS5_IJNS4_10UnderscoreES10_S10_EEEEENS4_13SM90_TMA_LOADENS4_14ComposedLayoutINS4_7SwizzleILi3ELi4ELi3EEENS4_18smem_ptr_flag_bitsILi32EEENSU_INS5_IJNSA_ILi8EEESI_EEENS5_IJSI_SC_EEEEEEEvNS4_8identityENS4_23SM90_TMA_LOAD_MULTICASTES1D_vS1E_EENS_8epilogue10collective6detail29Sm90TmaWarpSpecializedAdapterINS1I_15DefaultEpilogueISK_SL_SL_NS1H_6thread17LinearCombinationISK_Li1EffLNS1M_9ScaleType4KindE0ELNS_15FloatRoundStyleE2ESK_EENS1_15EpilogueDefaultEEEEEvvEEEEvNT_6ParamsE --------------------------
	.section	.nv.info._ZN7cutlass13device_kernelINS_4gemm6kernel13GemmUniversalIN4cute5tupleIJiiiiEEENS1_10collective13CollectiveMmaINS1_34MainloopSm90TmaGmmaWarpSpecializedILi5ENS5_IJNS4_1CILi4EEENSA_ILi1EEESC_EEENS1_35KernelTmaWarpSpecializedCooperativeEEENS5_IJNSA_ILi256EEENSA_ILi64EEENSA_ILi32EEEEEENS_10tfloat32_tENS5_IJlSC_lEEESK_SL_NS4_8TiledMMAINS4_8MMA_AtomIJNS4_4SM904GMMA29MMA_64x64x8_F32TF32TF32_SS_TNILNSP_7ScaleInE1ELSR_1EEEEEENS4_6LayoutINS5_IJNSA_ILi2EEESC_SC_EEENS5_IJSC_NSA_ILi0EEESX_EEEEENS5_IJNS4_10UnderscoreES10_S10_EEEEENS4_13SM90_TMA_LOADENS4_14ComposedLayoutINS4_7SwizzleILi3ELi4ELi3EEENS4_18smem_ptr_flag_bitsILi32EEENSU_INS5_IJNSA_ILi8EEESI_EEENS5_IJSI_SC_EEEEEEEvNS4_8identityENS4_23SM90_TMA_LOAD_MULTICASTES1D_vS1E_EENS_8epilogue10collective6detail29Sm90TmaWarpSpecializedAdapterINS1I_15DefaultEpilogueISK_SL_SL_NS1H_6thread17LinearCombinationISK_Li1EffLNS1M_9ScaleType4KindE0ELNS_15FloatRoundStyleE2ESK_EENS1_15EpilogueDefaultEEEEEvvEEEEvNT_6ParamsE,"",@"SHT_CUDA_INFO"
	.sectionflags	@""
	.align	4


	//----- nvinfo : EIATTR_CUDA_API_VERSION
	.align		4
        /*0000*/ 	.byte	0x04, 0x37
        /*0002*/ 	.short	(.L_21 - .L_20)
.L_20:
        /*0004*/ 	.word	0x00000082


	//----- nvinfo : EIATTR_KPARAM_INFO
	.align		4
.L_21:
        /*0008*/ 	.byte	0x04, 0x17
        /*000a*/ 	.short	(.L_23 - .L_22)
.L_22:
        /*000c*/ 	.word	0x00000000
        /*0010*/ 	.short	0x0000
        /*0012*/ 	.short	0x0070
        /*0014*/ 	.byte	0x00, 0xf0, 0x01, 0x10


	//----- nvinfo : EIATTR_SPARSE_MMA_MASK
	.align		4
.L_23:
        /*0018*/ 	.byte	0x03, 0x50
        /*001a*/ 	.short	0x0000


	//----- nvinfo : EIATTR_MAXREG_COUNT
	.align		4
        /*001c*/ 	.byte	0x03, 0x1b
        /*001e*/ 	.short	0x00a8


	//----- nvinfo : EIATTR_NUM_BARRIERS
	.align		4
        /*0020*/ 	.byte	0x02, 0x4c
        /*0022*/ 	.byte	0x01
	.zero		1


	//----- nvinfo : EIATTR_EXTERNS
	.align		4
        /*0024*/ 	.byte	0x04, 0x0f
        /*0026*/ 	.short	(.L_25 - .L_24)


	//   ....[0]....
	.align		4
.L_24:
        /*0028*/ 	.word	index@(__assertfail)


	//----- nvinfo : EIATTR_MERCURY_ISA_VERSION
	.align		4
.L_25:
        /*002c*/ 	.byte	0x03, 0x5f
        /*002e*/ 	.short	0x0101


	//----- nvinfo : EIATTR_INT_WARP_WIDE_INSTR_OFFSETS
	.align		4
        /*0030*/ 	.byte	0x04, 0x31
        /*0032*/ 	.short	(.L_27 - .L_26)


	//   ....[0]....
.L_26:
        /*0034*/ 	.word	0x000004a0


	//   ....[1]....
        /*0038*/ 	.word	0x000004d0


	//   ....[2]....
        /*003c*/ 	.word	0x00000680


	//----- nvinfo : EIATTR_COOP_GROUP_MASK_REGIDS
	.align		4
.L_27:
        /*0040*/ 	.byte	0x04, 0x29
        /*0042*/ 	.short	(.L_29 - .L_28)


	//   ....[0]....
.L_28:
        /*0044*/ 	.word	0xffffffff


	//   ....[1]....
        /*0048*/ 	.word	0xffffffff


	//   ....[2]....
        /*004c*/ 	.word	0xffffffff


	//   ....[3]....
        /*0050*/ 	.word	0xffffffff


	//   ....[4]....
        /*0054*/ 	.word	0xffffffff


	//   ....[5]....
        /*0058*/ 	.word	0xffffffff


	//----- nvinfo : EIATTR_COOP_GROUP_INSTR_OFFSETS
	.align		4
.L_29:
        /*005c*/ 	.byte	0x04, 0x28
        /*005e*/ 	.short	(.L_31 - .L_30)


	//   ....[0]....
.L_30:
        /*0060*/ 	.word	0x00000060


	//   ....[1]....
        /*0064*/ 	.word	0x00000070


	//   ....[2]....
        /*0068*/ 	.word	0x00000130


	//   ....[3]....
        /*006c*/ 	.word	0x000002f0


	//   ....[4]....
        /*0070*/ 	.word	0x00000830


	//   ....[5]....
        /*0074*/ 	.word	0x00001280


	//----- nvinfo : EIATTR_REG_RECONFIG
	.align		4
.L_31:
        /*0078*/ 	.byte	0x01, 0x54
	.zero		2


	//----- nvinfo : EIATTR_SYSCALL_OFFSETS
	.align		4
        /*007c*/ 	.byte	0x04, 0x46
        /*007e*/ 	.short	(.L_33 - .L_32)


	//   ....[0]....
.L_32:
        /*0080*/ 	.word	0x00001440


	//----- nvinfo : EIATTR_MBARRIER_INSTR_OFFSETS
	.align		4
.L_33:
        /*0084*/ 	.byte	0x04, 0x39
        /*0086*/ 	.short	(.L_35 - .L_34)


	//   ....[0]....
.L_34:
        /*0088*/ 	.word	0x00000230
        /*008c*/ 	.word	0x000000ff
        /*0090*/ 	.word	0x00000000
        /*0094*/ 	.short	0x0100
        /*0096*/ 	.byte	0x08
	.zero		1


	//   ....[1]....
        /*0098*/ 	.word	0x00000240
        /*009c*/ 	.word	0x000000ff
        /*00a0*/ 	.word	0x00000028
        /*00a4*/ 	.short	0x0100
        /*00a6*/ 	.byte	0x08
	.zero		1


	//   ....[2]....
        /*00a8*/ 	.word	0x00000250
        /*00ac*/ 	.word	0x000000ff
        /*00b0*/ 	.word	0x00000008
        /*00b4*/ 	.short	0x0100
        /*00b6*/ 	.byte	0x08
	.zero		1


	//   ....[3]....
        /*00b8*/ 	.word	0x00000260
        /*00bc*/ 	.word	0x000000ff
        /*00c0*/ 	.word	0x00000030
        /*00c4*/ 	.short	0x0100
        /*00c6*/ 	.byte	0x08
	.zero		1


	//   ....[4]....
        /*00c8*/ 	.word	0x00000270
        /*00cc*/ 	.word	0x000000ff
        /*00d0*/ 	.word	0x00000010
        /*00d4*/ 	.short	0x0100
        /*00d6*/ 	.byte	0x08
	.zero		1


	//   ....[5]....
        /*00d8*/ 	.word	0x00000280
        /*00dc*/ 	.word	0x000000ff
        /*00e0*/ 	.word	0x00000038
        /*00e4*/ 	.short	0x0100
        /*00e6*/ 	.byte	0x08
	.zero		1


	//   ....[6]....
        /*00e8*/ 	.word	0x00000290
        /*00ec*/ 	.word	0x000000ff
        /*00f0*/ 	.word	0x00000018
        /*00f4*/ 	.short	0x0100
        /*00f6*/ 	.byte	0x08
	.zero		1


	//   ....[7]....
        /*00f8*/ 	.word	0x000002a0
        /*00fc*/ 	.word	0x000000ff
        /*0100*/ 	.word	0x00000040
        /*0104*/ 	.short	0x0100
        /*0106*/ 	.byte	0x08
	.zero		1


	//   ....[8]....
        /*0108*/ 	.word	0x000002b0
        /*010c*/ 	.word	0x000000ff
        /*0110*/ 	.word	0x00000020
        /*0114*/ 	.short	0x0100
        /*0116*/ 	.byte	0x08
	.zero		1


	//   ....[9]....
        /*0118*/ 	.word	0x000002c0
        /*011c*/ 	.word	0x000000ff
        /*0120*/ 	.word	0x00000048
        /*0124*/ 	.short	0x0100
        /*0126*/ 	.byte	0x08
	.zero		1


	//   ....[10]....
        /*0128*/ 	.word	0x00000710
        /*012c*/ 	.word	0x000000ff
        /*0130*/ 	.word	0x00000060
        /*0134*/ 	.short	0x0100
        /*0136*/ 	.byte	0x06
	.zero		1


	//   ....[11]....
        /*0138*/ 	.word	0x000007b0
        /*013c*/ 	.word	0x000000ff
        /*0140*/ 	.word	0x00000068
        /*0144*/ 	.short	0x0100
        /*0146*/ 	.byte	0x06
	.zero		1


	//   ....[12]....
        /*0148*/ 	.word	0x00001500
        /*014c*/ 	.word	0x00000003
        /*0150*/ 	.word	0x00000000
        /*0154*/ 	.short	0x010a
        /*0156*/ 	.byte	0x3f
	.zero		1


	//   ....[13]....
        /*0158*/ 	.word	0x00001540
        /*015c*/ 	.word	0x00000003
        /*0160*/ 	.word	0x00000000
        /*0164*/ 	.short	0x010a
        /*0166*/ 	.byte	0x3f
	.zero		1


	//   ....[14]....
        /*0168*/ 	.word	0x00001a90
        /*016c*/ 	.word	0x00000005
        /*0170*/ 	.word	0x00000000
        /*0174*/ 	.short	0x010a
        /*0176*/ 	.byte	0x3f
	.zero		1


	//   ....[15]....
        /*0178*/ 	.word	0x00001ad0
        /*017c*/ 	.word	0x00000005
        /*0180*/ 	.word	0x00000000
        /*0184*/ 	.short	0x010a
        /*0186*/ 	.byte	0x3f
	.zero		1


	//   ....[16]....
        /*0188*/ 	.word	0x00001eb0
        /*018c*/ 	.word	0x00000005
        /*0190*/ 	.word	0x00000000
        /*0194*/ 	.short	0x0101
        /*0196*/ 	.byte	0x3f
	.zero		1


	//   ....[17]....
        /*0198*/ 	.word	0x000020d0
        /*019c*/ 	.word	0x00000003
        /*01a0*/ 	.word	0x00000000
        /*01a4*/ 	.short	0x0101
        /*01a6*/ 	.byte	0x3f
	.zero		1


	//   ....[18]....
        /*01a8*/ 	.word	0x00007c30
        /*01ac*/ 	.word	0x00000017
        /*01b0*/ 	.word	0x00000028
        /*01b4*/ 	.short	0x010a
        /*01b6*/ 	.byte	0x3f
	.zero		1


	//   ....[19]....
        /*01b8*/ 	.word	0x00007fa0
        /*01bc*/ 	.word	0x00000003
        /*01c0*/ 	.word	0x00000068
        /*01c4*/ 	.short	0x0101
        /*01c6*/ 	.byte	0x3f
	.zero		1


	//   ....[20]....
        /*01c8*/ 	.word	0x00008700
        /*01cc*/ 	.word	0x00000007
        /*01d0*/ 	.word	0x00000000
        /*01d4*/ 	.short	0x010a
        /*01d6*/ 	.byte	0x3f
	.zero		1


	//   ....[21]....
        /*01d8*/ 	.word	0x00008780
        /*01dc*/ 	.word	0x00000008
        /*01e0*/ 	.word	0x00000000
        /*01e4*/ 	.short	0x010a
        /*01e6*/ 	.byte	0x3f
	.zero		1


	//   ....[22]....
        /*01e8*/ 	.word	0x00008810
        /*01ec*/ 	.word	0x00000009
        /*01f0*/ 	.word	0x00000000
        /*01f4*/ 	.short	0x010a
        /*01f6*/ 	.byte	0x3f
	.zero		1


	//   ....[23]....
        /*01f8*/ 	.word	0x000088a0
        /*01fc*/ 	.word	0x00000006
        /*0200*/ 	.word	0x00000000
        /*0204*/ 	.short	0x010a
        /*0206*/ 	.byte	0x3f
	.zero		1


	//   ....[24]....
        /*0208*/ 	.word	0x00008930
        /*020c*/ 	.word	0x00000003
        /*0210*/ 	.word	0x00000000
        /*0214*/ 	.short	0x010a
        /*0216*/ 	.byte	0x3f
	.zero		1


	//   ....[25]....
        /*0218*/ 	.word	0x00008990
        /*021c*/ 	.word	0x00000003
        /*0220*/ 	.word	0x00000000
        /*0224*/ 	.short	0x010a
        /*0226*/ 	.byte	0x3f
	.zero		1


	//   ....[26]....
        /*0228*/ 	.word	0x000089e0
        /*022c*/ 	.word	0x00000005
        /*0230*/ 	.word	0x00000000
        /*0234*/ 	.short	0x010a
        /*0236*/ 	.byte	0x3f
	.zero		1


	//   ....[27]....
        /*0238*/ 	.word	0x00008ab0
        /*023c*/ 	.word	0x00000017
        /*0240*/ 	.word	0x00000028
        /*0244*/ 	.short	0x010a
        /*0246*/ 	.byte	0x3f
	.zero		1


	//   ....[28]....
        /*0248*/ 	.word	0x00008b80
        /*024c*/ 	.word	0x00000007
        /*0250*/ 	.word	0x00000000
        /*0254*/ 	.short	0x010a
        /*0256*/ 	.byte	0x3f
	.zero		1


	//   ....[29]....
        /*0258*/ 	.word	0x00008bd0
        /*025c*/ 	.word	0x00000008
        /*0260*/ 	.word	0x00000000
        /*0264*/ 	.short	0x010a
        /*0266*/ 	.byte	0x3f
	.zero		1


	//   ....[30]....
        /*0268*/ 	.word	0x00008c20
        /*026c*/ 	.word	0x00000009
        /*0270*/ 	.word	0x00000000
        /*0274*/ 	.short	0x010a
        /*0276*/ 	.byte	0x3f
	.zero		1


	//   ....[31]....
        /*0278*/ 	.word	0x00008c70
        /*027c*/ 	.word	0x00000006
        /*0280*/ 	.word	0x00000000
        /*0284*/ 	.short	0x010a
        /*0286*/ 	.byte	0x3f
	.zero		1


	//----- nvinfo : EIATTR_NUM_MBARRIERS
	.align		4
.L_35:
        /*0288*/ 	.byte	0x03, 0x38
        /*028a*/ 	.short	0x000c


	//----- nvinfo : EIATTR_EXIT_INSTR_OFFSETS
	.align		4
        /*028c*/ 	.byte	0x04, 0x1c
        /*028e*/ 	.short	(.L_37 - .L_36)


	//   ....[0]....
.L_36:
        /*0290*/ 	.word	0x000009a0


	//   ....[1]....
        /*0294*/ 	.word	0x000011b0


	//   ....[2]....
        /*0298*/ 	.word	0x00007340


	//   ....[3]....
        /*029c*/ 	.word	0x000078a0


	//   ....[4]....
        /*02a0*/ 	.word	0x00008980


	//----- nvinfo : EIATTR_MAX_THREADS
	.align		4
.L_37:
        /*02a4*/ 	.byte	0x04, 0x05
        /*02a6*/ 	.short	(.L_39 - .L_38)
.L_38:
        /*02a8*/ 	.word	0x00000180
        /*02ac*/ 	.word	0x00000001
        /*02b0*/ 	.word	0x00000001


	//----- nvinfo : EIATTR_CRS_STACK_SIZE
	.align		4
.L_39:
        /*02b4*/ 	.byte	0x04, 0x1e
        /*02b6*/ 	.short	(.L_41 - .L_40)
.L_40:
        /*02b8*/ 	.word	0x00000000


	//----- nvinfo : EIATTR_CBANK_PARAM_SIZE
	.align		4
.L_41:
        /*02bc*/ 	.byte	0x03, 0x19
        /*02be*/ 	.short	0x0470


	//----- nvinfo : EIATTR_PARAM_CBANK
	.align		4
        /*02c0*/ 	.byte	0x04, 0x0a
        /*02c2*/ 	.short	(.L_43 - .L_42)
	.align		4
.L_42:
        /*02c4*/ 	.word	index@(.nv.constant0._ZN7cutlass13device_kernelINS_4gemm6kernel13GemmUniversalIN4cute5tupleIJiiiiEEENS1_10collective13CollectiveMmaINS1_34MainloopSm90TmaGmmaWarpSpecializedILi5ENS5_IJNS4_1CILi4EEENSA_ILi1EEESC_EEENS1_35KernelTmaWarpSpecializedCooperativeEEENS5_IJNSA_ILi256EEENSA_ILi64EEENSA_ILi32EEEEEENS_10tfloat32_tENS5_IJlSC_lEEESK_SL_NS4_8TiledMMAINS4_8MMA_AtomIJNS4_4SM904GMMA29MMA_64x64x8_F32TF32TF32_SS_TNILNSP_7ScaleInE1ELSR_1EEEEEENS4_6LayoutINS5_IJNSA_ILi2EEESC_SC_EEENS5_IJSC_NSA_ILi0EEESX_EEEEENS5_IJNS4_10UnderscoreES10_S10_EEEEENS4_13SM90_TMA_LOADENS4_14ComposedLayoutINS4_7SwizzleILi3ELi4ELi3EEENS4_18smem_ptr_flag_bitsILi32EEENSU_INS5_IJNSA_ILi8EEESI_EEENS5_IJSI_SC_EEEEEEEvNS4_8identityENS4_23SM90_TMA_LOAD_MULTICASTES1D_vS1E_EENS_8epilogue10collective6detail29Sm90TmaWarpSpecializedAdapterINS1I_15DefaultEpilogueISK_SL_SL_NS1H_6thread17LinearCombinationISK_Li1EffLNS1M_9ScaleType4KindE0ELNS_15FloatRoundStyleE2ESK_EENS1_15EpilogueDefaultEEEEEvvEEEEvNT_6ParamsE)
        /*02c8*/ 	.short	0x0210
        /*02ca*/ 	.short	0x0470


	//----- nvinfo : EIATTR_SW_WAR
	.align		4
.L_43:
        /*02cc*/ 	.byte	0x04, 0x36
        /*02ce*/ 	.short	(.L_45 - .L_44)
.L_44:
        /*02d0*/ 	.word	0x00000008
.L_45:


//--------------------- .nv.callgraph             --------------------------
	.section	.nv.callgraph,"",@"SHT_CUDA_CALLGRAPH"
	.align	4
	.sectionentsize	8
	.align		4
        /*0000*/ 	.word	0x00000000
	.align		4
        /*0004*/ 	.word	0xffffffff
	.align		4
        /*0008*/ 	.word	index@(_ZN7cutlass13device_kernelINS_4gemm6kernel13GemmUniversalIN4cute5tupleIJiiiiEEENS1_10collective13CollectiveMmaINS1_34MainloopSm90TmaGmmaWarpSpecializedILi5ENS5_IJNS4_1CILi4EEENSA_ILi1EEESC_EEENS1_35KernelTmaWarpSpecializedCooperativeEEENS5_IJNSA_ILi256EEENSA_ILi64EEENSA_ILi32EEEEEENS_10tfloat32_tENS5_IJlSC_lEEESK_SL_NS4_8TiledMMAINS4_8MMA_AtomIJNS4_4SM904GMMA29MMA_64x64x8_F32TF32TF32_SS_TNILNSP_7ScaleInE1ELSR_1EEEEEENS4_6LayoutINS5_IJNSA_ILi2EEESC_SC_EEENS5_IJSC_NSA_ILi0EEESX_EEEEENS5_IJNS4_10UnderscoreES10_S10_EEEEENS4_13SM90_TMA_LOADENS4_14ComposedLayoutINS4_7SwizzleILi3ELi4ELi3EEENS4_18smem_ptr_flag_bitsILi32EEENSU_INS5_IJNSA_ILi8EEESI_EEENS5_IJSI_SC_EEEEEEEvNS4_8identityENS4_23SM90_TMA_LOAD_MULTICASTES1D_vS1E_EENS_8epilogue10collective6detail29Sm90TmaWarpSpecializedAdapterINS1I_15DefaultEpilogueISK_SL_SL_NS1H_6thread17LinearCombinationISK_Li1EffLNS1M_9ScaleType4KindE0ELNS_15FloatRoundStyleE2ESK_EENS1_15EpilogueDefaultEEEEEvvEEEEvNT_6ParamsE)
	.align		4
        /*000c*/ 	.word	index@(__assertfail)
	.align		4
        /*0010*/ 	.word	0x00000000
	.align		4
        /*0014*/ 	.word	0xfffffffe
	.align		4
        /*0018*/ 	.word	0x00000000
	.align		4
        /*001c*/ 	.word	0xfffffffd
	.align		4
        /*0020*/ 	.word	0x00000000
	.align		4
        /*0024*/ 	.word	0xfffffffc


//--------------------- .nv.constant4             --------------------------
	.section	.nv.constant4,"a",@progbits
	.align	8
	.align		8
.nv.constant4:
        /*0000*/ 	.dword	__assertfail
	.align		8
        /*0008*/ 	.dword	__unnamed_1
	.align		8
        /*0010*/ 	.dword	_ZN40_INTERNAL_008166d9_4_k_cu_1fe65e3c_245784cuda3std3__45__cpo5beginE
	.align		8
        /*0018*/ 	.dword	_ZN40_INTERNAL_008166d9_4_k_cu_1fe65e3c_245784cuda3std3__45__cpo3endE
	.align		8
        /*0020*/ 	.dword	_ZN40_INTERNAL_008166d9_4_k_cu_1fe65e3c_245784cuda3std3__45__cpo6cbeginE
	.align		8
        /*0028*/ 	.dword	_ZN40_INTERNAL_008166d9_4_k_cu_1fe65e3c_245784cuda3std3__45__cpo4cendE
	.align		8
        /*0030*/ 	.dword	_ZN40_INTERNAL_008166d9_4_k_cu_1fe65e3c_245784cuda3std3__442_GLOBAL__N__008166d9_4_k_cu_1fe65e3c_245786ignoreE
	.align		8
        /*0038*/ 	.dword	_ZN40_INTERNAL_008166d9_4_k_cu_1fe65e3c_245784cuda3std3__419piecewise_constructE
	.align		8
        /*0040*/ 	.dword	_ZN40_INTERNAL_008166d9_4_k_cu_1fe65e3c_245784cuda3std3__48in_placeE
	.align		8
        /*0048*/ 	.dword	_ZN40_INTERNAL_008166d9_4_k_cu_1fe65e3c_245784cuda3std6ranges3__45__cpo4swapE
	.align		8
        /*0050*/ 	.dword	_ZN40_INTERNAL_008166d9_4_k_cu_1fe65e3c_245784cuda3std6ranges3__45__cpo9iter_moveE
	.align		8
        /*0058*/ 	.dword	_ZN40_INTERNAL_008166d9_4_k_cu_1fe65e3c_245784cute7productE
	.align		8
        /*0060*/ 	.dword	_ZN40_INTERNAL_008166d9_4_k_cu_1fe65e3c_245784cute1_E
	.align		8
        /*0068*/ 	.dword	$str$22
	.align		8
        /*0070*/ 	.dword	$str$23


//--------------------- .text._ZN7cutlass13device_kernelINS_4gemm6kernel13GemmUniversalIN4cute5tupleIJiiiiEEENS1_10collective13CollectiveMmaINS1_34MainloopSm90TmaGmmaWarpSpecializedILi5ENS5_IJNS4_1CILi4EEENSA_ILi1EEESC_EEENS1_35KernelTmaWarpSpecializedCooperativeEEENS5_IJNSA_ILi256EEENSA_ILi64EEENSA_ILi32EEEEEENS_10tfloat32_tENS5_IJlSC_lEEESK_SL_NS4_8TiledMMAINS4_8MMA_AtomIJNS4_4SM904GMMA29MMA_64x64x8_F32TF32TF32_SS_TNILNSP_7ScaleInE1ELSR_1EEEEEENS4_6LayoutINS5_IJNSA_ILi2EEESC_SC_EEENS5_IJSC_NSA_ILi0EEESX_EEEEENS5_IJNS4_10UnderscoreES10_S10_EEEEENS4_13SM90_TMA_LOADENS4_14ComposedLayoutINS4_7SwizzleILi3ELi4ELi3EEENS4_18smem_ptr_flag_bitsILi32EEENSU_INS5_IJNSA_ILi8EEESI_EEENS5_IJSI_SC_EEEEEEEvNS4_8identityENS4_23SM90_TMA_LOAD_MULTICASTES1D_vS1E_EENS_8epilogue10collective6detail29Sm90TmaWarpSpecializedAdapterINS1I_15DefaultEpilogueISK_SL_SL_NS1H_6thread17LinearCombinationISK_Li1EffLNS1M_9ScaleType4KindE0ELNS_15FloatRoundStyleE2ESK_EENS1_15EpilogueDefaultEEEEEvvEEEEvNT_6ParamsE --------------------------
	.section	.text._ZN7cutlass13device_kernelINS_4gemm6kernel13GemmUniversalIN4cute5tupleIJiiiiEEENS1_10collective13CollectiveMmaINS1_34MainloopSm90TmaGmmaWarpSpecializedILi5ENS5_IJNS4_1CILi4EEENSA_ILi1EEESC_EEENS1_35KernelTmaWarpSpecializedCooperativeEEENS5_IJNSA_ILi256EEENSA_ILi64EEENSA_ILi32EEEEEENS_10tfloat32_tENS5_IJlSC_lEEESK_SL_NS4_8TiledMMAINS4_8MMA_AtomIJNS4_4SM904GMMA29MMA_64x64x8_F32TF32TF32_SS_TNILNSP_7ScaleInE1ELSR_1EEEEEENS4_6LayoutINS5_IJNSA_ILi2EEESC_SC_EEENS5_IJSC_NSA_ILi0EEESX_EEEEENS5_IJNS4_10UnderscoreES10_S10_EEEEENS4_13SM90_TMA_LOADENS4_14ComposedLayoutINS4_7SwizzleILi3ELi4ELi3EEENS4_18smem_ptr_flag_bitsILi32EEENSU_INS5_IJNSA_ILi8EEESI_EEENS5_IJSI_SC_EEEEEEEvNS4_8identityENS4_23SM90_TMA_LOAD_MULTICASTES1D_vS1E_EENS_8epilogue10collective6detail29Sm90TmaWarpSpecializedAdapterINS1I_15DefaultEpilogueISK_SL_SL_NS1H_6thread17LinearCombinationISK_Li1EffLNS1M_9ScaleType4KindE0ELNS_15FloatRoundStyleE2ESK_EENS1_15EpilogueDefaultEEEEEvvEEEEvNT_6ParamsE,"ax",@progbits
	.align	128
.text._ZN7cutlass13device_kernelINS_4gemm6kernel13GemmUniversalIN4cute5tupleIJiiiiEEENS1_10collective13CollectiveMmaINS1_34MainloopSm90TmaGmmaWarpSpecializedILi5ENS5_IJNS4_1CILi4EEENSA_ILi1EEESC_EEENS1_35KernelTmaWarpSpecializedCooperativeEEENS5_IJNSA_ILi256EEENSA_ILi64EEENSA_ILi32EEEEEENS_10tfloat32_tENS5_IJlSC_lEEESK_SL_NS4_8TiledMMAINS4_8MMA_AtomIJNS4_4SM904GMMA29MMA_64x64x8_F32TF32TF32_SS_TNILNSP_7ScaleInE1ELSR_1EEEEEENS4_6LayoutINS5_IJNSA_ILi2EEESC_SC_EEENS5_IJSC_NSA_ILi0EEESX_EEEEENS5_IJNS4_10UnderscoreES10_S10_EEEEENS4_13SM90_TMA_LOADENS4_14ComposedLayoutINS4_7SwizzleILi3ELi4ELi3EEENS4_18smem_ptr_flag_bitsILi32EEENSU_INS5_IJNSA_ILi8EEESI_EEENS5_IJSI_SC_EEEEEEEvNS4_8identityENS4_23SM90_TMA_LOAD_MULTICASTES1D_vS1E_EENS_8epilogue10collective6detail29Sm90TmaWarpSpecializedAdapterINS1I_15DefaultEpilogueISK_SL_SL_NS1H_6thread17LinearCombinationISK_Li1EffLNS1M_9ScaleType4KindE0ELNS_15FloatRoundStyleE2ESK_EENS1_15EpilogueDefaultEEEEEvvEEEEvNT_6ParamsE:
        .type           _ZN7cutlass13device_kernelINS_4gemm6kernel13GemmUniversalIN4cute5tupleIJiiiiEEENS1_10collective13CollectiveMmaINS1_34MainloopSm90TmaGmmaWarpSpecializedILi5ENS5_IJNS4_1CILi4EEENSA_ILi1EEESC_EEENS1_35KernelTmaWarpSpecializedCooperativeEEENS5_IJNSA_ILi256EEENSA_ILi64EEENSA_ILi32EEEEEENS_10tfloat32_tENS5_IJlSC_lEEESK_SL_NS4_8TiledMMAINS4_8MMA_AtomIJNS4_4SM904GMMA29MMA_64x64x8_F32TF32TF32_SS_TNILNSP_7ScaleInE1ELSR_1EEEEEENS4_6LayoutINS5_IJNSA_ILi2EEESC_SC_EEENS5_IJSC_NSA_ILi0EEESX_EEEEENS5_IJNS4_10UnderscoreES10_S10_EEEEENS4_13SM90_TMA_LOADENS4_14ComposedLayoutINS4_7SwizzleILi3ELi4ELi3EEENS4_18smem_ptr_flag_bitsILi32EEENSU_INS5_IJNSA_ILi8EEESI_EEENS5_IJSI_SC_EEEEEEEvNS4_8identityENS4_23SM90_TMA_LOAD_MULTICASTES1D_vS1E_EENS_8epilogue10collective6detail29Sm90TmaWarpSpecializedAdapterINS1I_15DefaultEpilogueISK_SL_SL_NS1H_6thread17LinearCombinationISK_Li1EffLNS1M_9ScaleType4KindE0ELNS_15FloatRoundStyleE2ESK_EENS1_15EpilogueDefaultEEEEEvvEEEEvNT_6ParamsE,@function
        .size           _ZN7cutlass13device_kernelINS_4gemm6kernel13GemmUniversalIN4cute5tupleIJiiiiEEENS1_10collective13CollectiveMmaINS1_34MainloopSm90TmaGmmaWarpSpecializedILi5ENS5_IJNS4_1CILi4EEENSA_ILi1EEESC_EEENS1_35KernelTmaWarpSpecializedCooperativeEEENS5_IJNSA_ILi256EEENSA_ILi64EEENSA_ILi32EEEEEENS_10tfloat32_tENS5_IJlSC_lEEESK_SL_NS4_8TiledMMAINS4_8MMA_AtomIJNS4_4SM904GMMA29MMA_64x64x8_F32TF32TF32_SS_TNILNSP_7ScaleInE1ELSR_1EEEEEENS4_6LayoutINS5_IJNSA_ILi2EEESC_SC_EEENS5_IJSC_NSA_ILi0EEESX_EEEEENS5_IJNS4_10UnderscoreES10_S10_EEEEENS4_13SM90_TMA_LOADENS4_14ComposedLayoutINS4_7SwizzleILi3ELi4ELi3EEENS4_18smem_ptr_flag_bitsILi32EEENSU_INS5_IJNSA_ILi8EEESI_EEENS5_IJSI_SC_EEEEEEEvNS4_8identityENS4_23SM90_TMA_LOAD_MULTICASTES1D_vS1E_EENS_8epilogue10collective6detail29Sm90TmaWarpSpecializedAdapterINS1I_15DefaultEpilogueISK_SL_SL_NS1H_6thread17LinearCombinationISK_Li1EffLNS1M_9ScaleType4KindE0ELNS_15FloatRoundStyleE2ESK_EENS1_15EpilogueDefaultEEEEEvvEEEEvNT_6ParamsE,(.L_x_199 - _ZN7cutlass13device_kernelINS_4gemm6kernel13GemmUniversalIN4cute5tupleIJiiiiEEENS1_10collective13CollectiveMmaINS1_34MainloopSm90TmaGmmaWarpSpecializedILi5ENS5_IJNS4_1CILi4EEENSA_ILi1EEESC_EEENS1_35KernelTmaWarpSpecializedCooperativeEEENS5_IJNSA_ILi256EEENSA_ILi64EEENSA_ILi32EEEEEENS_10tfloat32_tENS5_IJlSC_lEEESK_SL_NS4_8TiledMMAINS4_8MMA_AtomIJNS4_4SM904GMMA29MMA_64x64x8_F32TF32TF32_SS_TNILNSP_7ScaleInE1ELSR_1EEEEEENS4_6LayoutINS5_IJNSA_ILi2EEESC_SC_EEENS5_IJSC_NSA_ILi0EEESX_EEEEENS5_IJNS4_10UnderscoreES10_S10_EEEEENS4_13SM90_TMA_LOADENS4_14ComposedLayoutINS4_7SwizzleILi3ELi4ELi3EEENS4_18smem_ptr_flag_bitsILi32EEENSU_INS5_IJNSA_ILi8EEESI_EEENS5_IJSI_SC_EEEEEEEvNS4_8identityENS4_23SM90_TMA_LOAD_MULTICASTES1D_vS1E_EENS_8epilogue10collective6detail29Sm90TmaWarpSpecializedAdapterINS1I_15DefaultEpilogueISK_SL_SL_NS1H_6thread17LinearCombinationISK_Li1EffLNS1M_9ScaleType4KindE0ELNS_15FloatRoundStyleE2ESK_EENS1_15EpilogueDefaultEEEEEvvEEEEvNT_6ParamsE)
        .other          _ZN7cutlass13device_kernelINS_4gemm6kernel13GemmUniversalIN4cute5tupleIJiiiiEEENS1_10collective13CollectiveMmaINS1_34MainloopSm90TmaGmmaWarpSpecializedILi5ENS5_IJNS4_1CILi4EEENSA_ILi1EEESC_EEENS1_35KernelTmaWarpSpecializedCooperativeEEENS5_IJNSA_ILi256EEENSA_ILi64EEENSA_ILi32EEEEEENS_10tfloat32_tENS5_IJlSC_lEEESK_SL_NS4_8TiledMMAINS4_8MMA_AtomIJNS4_4SM904GMMA29MMA_64x64x8_F32TF32TF32_SS_TNILNSP_7ScaleInE1ELSR_1EEEEEENS4_6LayoutINS5_IJNSA_ILi2EEESC_SC_EEENS5_IJSC_NSA_ILi0EEESX_EEEEENS5_IJNS4_10UnderscoreES10_S10_EEEEENS4_13SM90_TMA_LOADENS4_14ComposedLayoutINS4_7SwizzleILi3ELi4ELi3EEENS4_18smem_ptr_flag_bitsILi32EEENSU_INS5_IJNSA_ILi8EEESI_EEENS5_IJSI_SC_EEEEEEEvNS4_8identityENS4_23SM90_TMA_LOAD_MULTICASTES1D_vS1E_EENS_8epilogue10collective6detail29Sm90TmaWarpSpecializedAdapterINS1I_15DefaultEpilogueISK_SL_SL_NS1H_6thread17LinearCombinationISK_Li1EffLNS1M_9ScaleType4KindE0ELNS_15FloatRoundStyleE2ESK_EENS1_15EpilogueDefaultEEEEEvvEEEEvNT_6ParamsE,@"STO_CUDA_ENTRY STV_DEFAULT"
_ZN7cutlass13device_kernelINS_4gemm6kernel13GemmUniversalIN4cute5tupleIJiiiiEEENS1_10collective13CollectiveMmaINS1_34MainloopSm90TmaGmmaWarpSpecializedILi5ENS5_IJNS4_1CILi4EEENSA_ILi1EEESC_EEENS1_35KernelTmaWarpSpecializedCooperativeEEENS5_IJNSA_ILi256EEENSA_ILi64EEENSA_ILi32EEEEEENS_10tfloat32_tENS5_IJlSC_lEEESK_SL_NS4_8TiledMMAINS4_8MMA_AtomIJNS4_4SM904GMMA29MMA_64x64x8_F32TF32TF32_SS_TNILNSP_7ScaleInE1ELSR_1EEEEEENS4_6LayoutINS5_IJNSA_ILi2EEESC_SC_EEENS5_IJSC_NSA_ILi0EEESX_EEEEENS5_IJNS4_10UnderscoreES10_S10_EEEEENS4_13SM90_TMA_LOADENS4_14ComposedLayoutINS4_7SwizzleILi3ELi4ELi3EEENS4_18smem_ptr_flag_bitsILi32EEENSU_INS5_IJNSA_ILi8EEESI_EEENS5_IJSI_SC_EEEEEEEvNS4_8identityENS4_23SM90_TMA_LOAD_MULTICASTES1D_vS1E_EENS_8epilogue10collective6detail29Sm90TmaWarpSpecializedAdapterINS1I_15DefaultEpilogueISK_SL_SL_NS1H_6thread17LinearCombinationISK_Li1EffLNS1M_9ScaleType4KindE0ELNS_15FloatRoundStyleE2ESK_EENS1_15EpilogueDefaultEEEEEvvEEEEvNT_6ParamsE:
[----:B------:R-:W0:Y:S01]  /*0000*/  LDC R1, c[0x0][0x28] ;  /* 0x00000a00ff017b82 */ /* 0x000e220000000800 */
[----:B------:R-:W1:Y:S01]  /*0010*/  S2R R18, SR_TID.X ;  /* 0x0000000000127919 */ /* 0x000e620000002100 */
[----:B------:R-:W-:Y:S01]  /*0020*/  ELECT P0, URZ, PT ;  /* 0x00000000003f782f */ /* 0x000fe20003800000 */
[----:B------:R-:W-:Y:S01]  /*0030*/  BSSY B0, `(.L_x_0) ;  /* 0x000000f000007945 */ /* 0x000fe20003800000 */
[--C-:B-1----:R-:W-:Y:S02]  /*0040*/  SHF.R.U32.HI R0, RZ, 0x5, R18.reuse ;  /* 0x00000005ff007819 */ /* 0x102fe40000011612 */
[----:B------:R-:W-:-:S03]  /*0050*/  SHF.R.U32.HI R3, RZ, 0x7, R18 ;  /* 0x00000007ff037819 */ /* 0x000fc60000011612 */
[----:B------:R-:W1:Y:S04]  /*0060*/  SHFL.IDX PT, R2, R0, RZ, 0x1f ;  /* 0x00001fff00027589 */ /* 0x000e6800000e0000 */
[----:B------:R2:W3:Y:S01]  /*0070*/  SHFL.IDX PT, R5, R3, RZ, 0x1f ;  /* 0x00001fff03057589 */ /* 0x0004e200000e0000 */
[----:B-1----:R-:W-:-:S13]  /*0080*/  ISETP.NE.OR P0, PT, R2, RZ, !P0 ;  /* 0x000000ff0200720c */ /* 0x002fda0004705670 */
[----:B0-23--:R-:W-:Y:S05]  /*0090*/  @P0 BRA `(.L_x_1) ;  /* 0x0000000000200947 */ /* 0x00dfea0003800000 */
[----:B------:R-:W-:Y:S02]  /*00a0*/  ULDC.64 UR4, c[0x0][0x198] ;  /* 0x0000660000047ab9 */ /* 0x000fe40000000a00 */
[----:B------:R-:W-:Y:S02]  /*00b0*/  UIADD3 UR6, UP0, UR4, 0xf0, URZ ;  /* 0x000000f004067890 */ /* 0x000fe4000ff1e03f */
[----:B------:R-:W-:Y:S02]  /*00c0*/  UIADD3 UR4, UP1, UR4, 0x1f0, URZ ;  /* 0x000001f004047890 */ /* 0x000fe4000ff3e03f */
[----:B------:R-:W-:Y:S02]  /*00d0*/  UIADD3.X UR7, URZ, UR5, URZ, UP0, !UPT ;  /* 0x000000053f077290 */ /* 0x000fe400087fe43f */
[----:B------:R-:W-:-:S07]  /*00e0*/  UIADD3.X UR5, URZ, UR5, URZ, UP1, !UPT ;  /* 0x000000053f057290 */ /* 0x000fce0008ffe43f */
[----:B------:R0:W-:Y:S02]  /*00f0*/  UTMACCTL.PF [UR6] ;  /* 0x00000000060079b9 */ /* 0x0001e40008040000 */
[----:B------:R0:W-:Y:S02]  /*0100*/  UTMACCTL.PF [UR4] ;  /* 0x00000000040079b9 */ /* 0x0001e40008040000 */
[----:B0-----:R-:W-:Y:S01]  /*0110*/  NOP ;  /* 0x0000000000007918 */ /* 0x001fe20000000000 */
.L_x_1:
[----:B------:R-:W-:Y:S05]  /*0120*/  BSYNC B0 ;  /* 0x0000000000007941 */ /* 0x000fea0003800000 */
.L_x_0:
[----:B------:R-:W0:Y:S02]  /*0130*/  SHFL.IDX PT, R3, R0, RZ, 0x1f ;  /* 0x00001fff00037589 */ /* 0x000e2400000e0000 */
[----:B0-----:R-:W-:-:S13]  /*0140*/  ISETP.NE.AND P0, PT, R3, RZ, PT ;  /* 0x000000ff0300720c */ /* 0x001fda0003f05270 */
[----:B------:R-:W-:Y:S05]  /*0150*/  @P0 BRA `(.L_x_2) ;  /* 0x0000000000600947 */ /* 0x000fea0003800000 */
[----:B------:R-:W0:Y:S01]  /*0160*/  S2UR UR8, SR_CgaCtaId ;  /* 0x00000000000879c3 */ /* 0x000e220000008800 */
[----:B------:R-:W-:Y:S01]  /*0170*/  UMOV UR4, 0x400 ;  /* 0x0000040000047882 */ /* 0x000fe20000000000 */
[----:B------:R-:W-:Y:S01]  /*0180*/  UMOV UR5, 0x1 ;  /* 0x0000000100057882 */ /* 0x000fe20000000000 */
[----:B------:R-:W-:Y:S01]  /*0190*/  UMOV UR6, 0x8 ;  /* 0x0000000800067882 */ /* 0x000fe20000000000 */
[----:B------:R-:W-:Y:S01]  /*01a0*/  ELECT P0, URZ, PT ;  /* 0x00000000003f782f */ /* 0x000fe20003800000 */
[----:B------:R-:W-:-:S04]  /*01b0*/  UIADD3 UR6, -UR6, 0x100000, URZ ;  /* 0x0010000006067890 */ /* 0x000fc8000fffe13f */
[----:B------:R-:W-:Y:S02]  /*01c0*/  USHF.L.U32 UR7, UR6, 0xb, URZ ;  /* 0x0000000b06077899 */ /* 0x000fe4000800063f */
[----:B------:R-:W-:Y:S02]  /*01d0*/  USHF.L.U32 UR6, UR6, 0x1, URZ ;  /* 0x0000000106067899 */ /* 0x000fe4000800063f */
[----:B0-----:R-:W-:Y:S02]  /*01e0*/  ULEA UR8, UR8, UR4, 0x18 ;  /* 0x0000000408087291 */ /* 0x001fe4000f8ec03f */
[----:B------:R-:W-:-:S04]  /*01f0*/  UIADD3 UR4, -UR5, 0x100000, URZ ;  /* 0x0010000005047890 */ /* 0x000fc8000fffe13f */
[----:B------:R-:W-:Y:S02]  /*0200*/  USHF.L.U32 UR5, UR4, 0xb, URZ ;  /* 0x0000000b04057899 */ /* 0x000fe4000800063f */
[----:B------:R-:W-:Y:S01]  /*0210*/  USHF.L.U32 UR4, UR4, 0x1, URZ ;  /* 0x0000000104047899 */ /* 0x000fe2000800063f */
[----:B------:R-:W0:Y:S11]  /*0220*/  FENCE.VIEW.ASYNC.S ;  /* 0x00000000000073c6 */ /* 0x000e360000000000 */
[----:B0-----:R0:W1:Y:S01]  /*0230*/  SYNCS.EXCH.64 URZ, [UR8], UR4 ;  /* 0x00000004083f75b2 */ /* 0x0010620008000100 */
[----:B------:R0:W2:Y:S01]  /*0240*/  SYNCS.EXCH.64 URZ, [UR8+0x28], UR6 ;  /* 0x00002806083f75b2 */ /* 0x0000a20008000100 */
[----:B------:R0:W3:Y:S01]  /*0250*/  SYNCS.EXCH.64 URZ, [UR8+0x8], UR4 ;  /* 0x00000804083f75b2 */ /* 0x0000e20008000100 */
[----:B------:R0:W4:Y:S01]  /*0260*/  SYNCS.EXCH.64 URZ, [UR8+0x30], UR6 ;  /* 0x00003006083f75b2 */ /* 0x0001220008000100 */
[----:B------:R0:W0:Y:S01]  /*0270*/  SYNCS.EXCH.64 URZ, [UR8+0x10], UR4 ;  /* 0x00001004083f75b2 */ /* 0x0000220008000100 */
[----:B------:R0:W0:Y:S01]  /*0280*/  SYNCS.EXCH.64 URZ, [UR8+0x38], UR6 ;  /* 0x00003806083f75b2 */ /* 0x0000220008000100 */
[----:B------:R0:W0:Y:S01]  /*0290*/  SYNCS.EXCH.64 URZ, [UR8+0x18], UR4 ;  /* 0x00001804083f75b2 */ /* 0x0000220008000100 */
[----:B------:R0:W0:Y:S01]  /*02a0*/  SYNCS.EXCH.64 URZ, [UR8+0x40], UR6 ;  /* 0x00004006083f75b2 */ /* 0x0000220008000100 */
[----:B------:R0:W0:Y:S01]  /*02b0*/  SYNCS.EXCH.64 URZ, [UR8+0x20], UR4 ;  /* 0x00002004083f75b2 */ /* 0x0000220008000100 */
[----:B------:R0:W0:Y:S01]  /*02c0*/  SYNCS.EXCH.64 URZ, [UR8+0x48], UR6 ;  /* 0x00004806083f75b2 */ /* 0x0000220008000100 */
[----:B------:R-:W-:Y:S01]  /*02d0*/  NOP ;  /* 0x0000000000007918 */ /* 0x000fe20000000000 */
.L_x_2:
[----:B------:R-:W-:Y:S01]  /*02e0*/  SHF.R.S32.HI R7, RZ, 0x1f, R18 ;  /* 0x0000001fff077819 */ /* 0x000fe20000011412 */
[----:B------:R-:W5:Y:S01]  /*02f0*/  SHFL.IDX PT, R0, R0, RZ, 0x1f ;  /* 0x00001fff00007589 */ /* 0x000f6200000e0000 */
[----:B0-----:R-:W0:Y:S01]  /*0300*/  S2UR UR8, SR_CTAID.X ;  /* 0x00000000000879c3 */ /* 0x001e220000002500 */
[----:B------:R-:W-:Y:S02]  /*0310*/  ELECT P0, URZ, PT ;  /* 0x00000000003f782f */ /* 0x000fe40003800000 */
[----:B------:R-:W-:Y:S01]  /*0320*/  LEA.HI R7, R7, R18, RZ, 0x7 ;  /* 0x0000001207077211 */ /* 0x000fe200078f38ff */
[----:B------:R-:W1:Y:S01]  /*0330*/  S2R R4, SR_CTAID.Y ;  /* 0x0000000000047919 */ /* 0x000e620000002600 */
[----:B------:R-:W-:Y:S01]  /*0340*/  SHF.R.S32.HI R8, RZ, 0x1f, R3 ;  /* 0x0000001fff087819 */ /* 0x000fe20000011403 */
[----:B------:R-:W-:Y:S01]  /*0350*/  ULDC UR4, c[0x0][0x150] ;  /* 0x0000540000047ab9 */ /* 0x000fe20000000800 */
[----:B------:R-:W-:Y:S01]  /*0360*/  LOP3.LUT R7, R7, 0xffffff80, RZ, 0xc0, !PT ;  /* 0xffffff8007077812 */ /* 0x000fe200078ec0ff */
[----:B------:R-:W-:Y:S01]  /*0370*/  NOP ;  /* 0x0000000000007918 */ /* 0x000fe20000000000 */
[----:B------:R-:W-:Y:S01]  /*0380*/  LEA.HI R8, R8, R3, RZ, 0x2 ;  /* 0x0000000308087211 */ /* 0x000fe200078f10ff */
[----:B------:R-:W2:Y:S01]  /*0390*/  LDC R10, c[0x0][0x144] ;  /* 0x00005100ff0a7b82 */ /* 0x000ea20000000800 */
[----:B------:R-:W-:Y:S01]  /*03a0*/  NOP ;  /* 0x0000000000007918 */ /* 0x000fe20000000000 */
[----:B------:R-:W-:Y:S01]  /*03b0*/  IMAD.IADD R6, R18, 0x1, -R7 ;  /* 0x0000000112067824 */ /* 0x000fe200078e0a07 */
[----:B------:R-:W-:Y:S01]  /*03c0*/  LOP3.LUT R8, R8, 0x3ffffffc, RZ, 0xc0, !PT ;  /* 0x3ffffffc08087812 */ /* 0x000fe200078ec0ff */
[----:B------:R-:W-:Y:S01]  /*03d0*/  IMAD.MOV.U32 R23, RZ, RZ, 0x1 ;  /* 0x00000001ff177424 */ /* 0x000fe200078e00ff */
[----:B------:R-:W-:-:S02]  /*03e0*/  ISETP.NE.AND P3, PT, R5, RZ, PT ;  /* 0x000000ff0500720c */ /* 0x000fc40003f65270 */
[----:B------:R-:W-:Y:S01]  /*03f0*/  SHF.R.S32.HI R7, RZ, 0x1f, R6 ;  /* 0x0000001fff077819 */ /* 0x000fe20000011406 */
[----:B------:R-:W-:Y:S01]  /*0400*/  IMAD.IADD R8, R3, 0x1, -R8 ;  /* 0x0000000103087824 */ /* 0x000fe200078e0a08 */
[----:B------:R-:W3:Y:S02]  /*0410*/  LDC R12, c[0x0][0x140] ;  /* 0x00005000ff0c7b82 */ /* 0x000ee40000000800 */
[----:B------:R-:W-:Y:S02]  /*0420*/  LEA.HI R7, R7, R6, RZ, 0x3 ;  /* 0x0000000607077211 */ /* 0x000fe400078f18ff */
[----:B-----5:R-:W-:Y:S02]  /*0430*/  ISETP.NE.OR P0, PT, R0, RZ, !P0 ;  /* 0x000000ff0000720c */ /* 0x020fe40004705670 */
[--C-:B------:R-:W-:Y:S02]  /*0440*/  SHF.R.S32.HI R0, RZ, 0x3, R7.reuse ;  /* 0x00000003ff007819 */ /* 0x100fe40000011407 */
[----:B------:R-:W-:-:S02]  /*0450*/  SHF.R.S32.HI R7, RZ, 0x1f, R7 ;  /* 0x0000001fff077819 */ /* 0x000fc40000011407 */
[----:B0-----:R-:W-:Y:S02]  /*0460*/  I2FP.F32.U32 R9, UR8 ;  /* 0x0000000800097c45 */ /* 0x001fe40008201000 */
[----:B------:R-:W-:-:S03]  /*0470*/  LEA.HI R7, R7, R0, RZ, 0x2 ;  /* 0x0000000007077211 */ /* 0x000fc600078f10ff */
[----:B------:R-:W-:Y:S01]  /*0480*/  FMUL R9, R9, UR4 ;  /* 0x0000000409097c20 */ /* 0x000fe20008400000 */
[----:B------:R-:W-:Y:S01]  /*0490*/  LOP3.LUT R7, R7, 0xfffffffc, RZ, 0xc0, !PT ;  /* 0xfffffffc07077812 */ /* 0x000fe200078ec0ff */
[----:B------:R-:W-:Y:S01]  /*04a0*/  VOTEU.ALL UP0, P0 ;  /* 0x00000000003f7886 */ /* 0x000fe20000000000 */
[----:B-1----:R-:W-:Y:S01]  /*04b0*/  I2FP.F32.U32 R11, R4 ;  /* 0x00000004000b7245 */ /* 0x002fe20000201000 */
[----:B------:R-:W-:Y:S01]  /*04c0*/  ULDC UR4, c[0x0][0x154] ;  /* 0x0000550000047ab9 */ /* 0x000fe20000000800 */
[----:B------:R-:W-:Y:S01]  /*04d0*/  VOTEU.ALL UP1, P0 ;  /* 0x00000000003f7886 */ /* 0x000fe20000020000 */
[----:B------:R-:W-:Y:S01]  /*04e0*/  IMAD.IADD R7, R0, 0x1, -R7 ;  /* 0x0000000100077824 */ /* 0x000fe200078e0a07 */
[----:B------:R-:W0:Y:S01]  /*04f0*/  F2I.U32.TRUNC.NTZ R9, R9 ;  /* 0x0000000900097305 */ /* 0x000e22000020f000 */
[----:B------:R-:W1:Y:S01]  /*0500*/  @!UP0 S2UR UR7, SR_CgaCtaId ;  /* 0x00000000000789c3 */ /* 0x000e620000008800 */
[----:B------:R-:W-:Y:S01]  /*0510*/  @!UP0 UMOV UR6, 0x400 ;  /* 0x0000040000068882 */ /* 0x000fe20000000000 */
[----:B------:R-:W-:Y:S01]  /*0520*/  IMAD R8, R8, 0x4, R7 ;  /* 0x0000000408087824 */ /* 0x000fe200078e0207 */
[----:B---3--:R-:W-:-:S04]  /*0530*/  ISETP.EQ.U32.AND P2, PT, R12, 0x1, PT ;  /* 0x000000010c00780c */ /* 0x008fc80003f42070 */
[----:B------:R-:W-:-:S04]  /*0540*/  SHF.R.S32.HI R3, RZ, 0x1f, R8 ;  /* 0x0000001fff037819 */ /* 0x000fc80000011408 */
[----:B------:R-:W-:Y:S01]  /*0550*/  LEA.HI R0, R3, R8, RZ, 0x2 ;  /* 0x0000000803007211 */ /* 0x000fe200078f10ff */
[----:B0-----:R-:W-:-:S03]  /*0560*/  IMAD.MOV R7, RZ, RZ, -R9 ;  /* 0x000000ffff077224 */ /* 0x001fc600078e0a09 */
[----:B------:R-:W-:Y:S01]  /*0570*/  LOP3.LUT R9, R0, 0xfffffffc, RZ, 0xc0, !PT ;  /* 0xfffffffc00097812 */ /* 0x000fe200078ec0ff */
[----:B--2---:R-:W-:Y:S02]  /*0580*/  IMAD R3, R10, R7, UR8 ;  /* 0x000000080a037e24 */ /* 0x004fe4000f8e0207 */
[----:B------:R-:W-:Y:S02]  /*0590*/  FMUL R10, R11, UR4 ;  /* 0x000000040b0a7c20 */ /* 0x000fe40008400000 */
[C---:B------:R-:W-:Y:S01]  /*05a0*/  IMAD.IADD R0, R8.reuse, 0x1, -R9 ;  /* 0x0000000108007824 */ /* 0x040fe200078e0a09 */
[----:B------:R-:W0:Y:S01]  /*05b0*/  LDC R7, c[0x0][0x148] ;  /* 0x00005200ff077b82 */ /* 0x000e220000000800 */
[----:B------:R-:W-:Y:S01]  /*05c0*/  SHF.R.S32.HI R9, RZ, 0x1f, R2 ;  /* 0x0000001fff097819 */ /* 0x000fe20000011402 */
[----:B------:R-:W-:Y:S01]  /*05d0*/  IMAD.SHL.U32 R11, R8, 0x4, RZ ;  /* 0x00000004080b7824 */ /* 0x000fe200078e00ff */
[----:B------:R-:W-:Y:S01]  /*05e0*/  UMOV UR4, 0x20 ;  /* 0x0000002000047882 */ /* 0x000fe20000000000 */
[----:B------:R-:W-:Y:S01]  /*05f0*/  ISETP.NE.AND P4, PT, R0, R3, PT ;  /* 0x000000030000720c */ /* 0x000fe20003f85270 */
[----:B------:R-:W2:Y:S01]  /*0600*/  F2I.U32.TRUNC.NTZ R10, R10 ;  /* 0x0000000a000a7305 */ /* 0x000ea2000020f000 */
[----:B------:R-:W-:Y:S01]  /*0610*/  LEA.HI R9, R9, R2, RZ, 0x2 ;  /* 0x0000000209097211 */ /* 0x000fe200078f10ff */
[----:B------:R-:W-:-:S04]  /*0620*/  @!UP0 UIADD3 UR4, -UR4, 0x100000, URZ ;  /* 0x0010000004048890 */ /* 0x000fc8000fffe13f */
[----:B------:R-:W-:Y:S02]  /*0630*/  @!UP0 USHF.L.U32 UR5, UR4, 0xb, URZ ;  /* 0x0000000b04058899 */ /* 0x000fe4000800063f */
[----:B------:R-:W-:Y:S01]  /*0640*/  @!UP0 USHF.L.U32 UR4, UR4, 0x1, URZ ;  /* 0x0000000104048899 */ /* 0x000fe2000800063f */
[----:B------:R-:W-:Y:S01]  /*0650*/  LOP3.LUT R22, R8, 0xc, R11, 0x78, !PT ;  /* 0x0000000c08167812 */ /* 0x000fe200078e780b */
[----:B-1----:R-:W-:Y:S01]  /*0660*/  @!UP0 ULEA UR6, UR7, UR6, 0x18 ;  /* 0x0000000607068291 */ /* 0x002fe2000f8ec03f */
[----:B------:R-:W-:Y:S01]  /*0670*/  LOP3.LUT R9, R9, 0xfffffffc, RZ, 0xc0, !PT ;  /* 0xfffffffc09097812 */ /* 0x000fe200078ec0ff */
[----:B------:R-:W-:Y:S01]  /*0680*/  VOTEU.ALL UP0, P0 ;  /* 0x00000000003f7886 */ /* 0x000fe20000000000 */
[----:B------:R-:W-:Y:S01]  /*0690*/  LOP3.LUT P0, RZ, R6, 0x7, RZ, 0xc0, !PT ;  /* 0x0000000706ff7812 */ /* 0x000fe2000780c0ff */
[----:B------:R-:W-:Y:S02]  /*06a0*/  VIADD R6, R5, 0xffffffff ;  /* 0xffffffff05067836 */ /* 0x000fe40000000000 */
[----:B------:R-:W-:Y:S01]  /*06b0*/  IMAD.IADD R0, R2, 0x1, -R9 ;  /* 0x0000000102007824 */ /* 0x000fe200078e0a09 */
[----:B------:R-:W-:-:S02]  /*06c0*/  ISETP.LT.U32.AND P0, PT, R22, 0x4, !P0 ;  /* 0x000000041600780c */ /* 0x000fc40004701070 */
[----:B------:R-:W-:Y:S01]  /*06d0*/  @P4 SHF.R.S32.HI R9, RZ, 0x1f, R22 ;  /* 0x0000001fff094819 */ /* 0x000fe20000011416 */
[----:B--2---:R-:W-:Y:S01]  /*06e0*/  IMAD.MOV R24, RZ, RZ, -R10 ;  /* 0x000000ffff187224 */ /* 0x004fe200078e0a0a */
[C---:B------:R-:W-:Y:S01]  /*06f0*/  ISETP.NE.AND P1, PT, R0.reuse, 0x3, PT ;  /* 0x000000030000780c */ /* 0x040fe20003f25270 */
[----:B------:R-:W1:Y:S02]  /*0700*/  FENCE.VIEW.ASYNC.S ;  /* 0x00000000000073c6 */ /* 0x000e640000000000 */
[----:B-1----:R1:W2:Y:S01]  /*0710*/  @!UP0 SYNCS.EXCH.64 URZ, [UR6+0x60], UR4 ;  /* 0x00006004063f85b2 */ /* 0x0022a20008000100 */
[----:B------:R-:W-:Y:S01]  /*0720*/  @P4 LEA.HI R9, R9, R22, RZ, 0x2 ;  /* 0x0000001609094211 */ /* 0x000fe200078f10ff */
[----:B0-----:R-:W-:Y:S01]  /*0730*/  IMAD R2, R7, R24, R4 ;  /* 0x0000001807027224 */ /* 0x001fe200078e0204 */
[----:B------:R-:W-:Y:S02]  /*0740*/  ISETP.EQ.OR P1, PT, R0, RZ, !P1 ;  /* 0x000000ff0000720c */ /* 0x000fe40004f22670 */
[----:B------:R-:W-:-:S02]  /*0750*/  @P4 SHF.R.S32.HI R9, RZ, 0x2, R9 ;  /* 0x00000002ff094819 */ /* 0x000fc40000011409 */
[----:B------:R-:W-:Y:S02]  /*0760*/  ISETP.EQ.AND P1, PT, R5, RZ, P1 ;  /* 0x000000ff0500720c */ /* 0x000fe40000f22270 */
[----:B------:R-:W-:Y:S02]  /*0770*/  @P4 ISETP.NE.AND P5, PT, R9, R2, PT ;  /* 0x000000020900420c */ /* 0x000fe40003fa5270 */
[----:B------:R-:W-:Y:S02]  /*0780*/  ISETP.GE.U32.AND P6, PT, R6, 0x2, PT ;  /* 0x000000020600780c */ /* 0x000fe40003fc6070 */
[----:B------:R-:W-:Y:S02]  /*0790*/  SEL R2, RZ, 0x1, !P0 ;  /* 0x00000001ff027807 */ /* 0x000fe40004000000 */
[----:B------:R-:W-:Y:S01]  /*07a0*/  @P4 SEL R23, RZ, 0x1, P5 ;  /* 0x00000001ff174807 */ /* 0x000fe20002800000 */
[----:B------:R1:W0:Y:S01]  /*07b0*/  @!UP1 SYNCS.EXCH.64 URZ, [UR6+0x68], UR4 ;  /* 0x00006804063f95b2 */ /* 0x0002220008000100 */
[----:B------:R-:W-:Y:S01]  /*07c0*/  SEL R19, RZ, 0x1, !P1 ;  /* 0x00000001ff137807 */ /* 0x000fe20004800000 */
[----:B------:R-:W-:Y:S01]  /*07d0*/  NOP ;  /* 0x0000000000007918 */ /* 0x000fe20000000000 */
[----:B------:R-:W-:-:S02]  /*07e0*/  LOP3.LUT R23, R23, R2, RZ, 0xc0, !PT ;  /* 0x0000000217177212 */ /* 0x000fc400078ec0ff */
[----:B------:R-:W-:Y:S01]  /*07f0*/  SEL R19, R19, 0x2, P6 ;  /* 0x0000000213137807 */ /* 0x000fe20003000000 */
[----:B-12---:R-:W-:Y:S06]  /*0800*/  @!P2 BRA `(.L_x_3) ;  /* 0x000000000008a947 */ /* 0x006fec0003800000 */
[----:B0---4-:R-:W-:Y:S01]  /*0810*/  UCGABAR_ARV ;  /* 0x00000000000079c7 */ /* 0x011fe20008000000 */
[----:B------:R-:W-:Y:S05]  /*0820*/  BRA `(.L_x_4) ;  /* 0x0000000000047947 */ /* 0x000fea0003800000 */
.L_x_3:
[----:B0---4-:R-:W-:Y:S01]  /*0830*/  NOP ;  /* 0x0000000000007918 */ /* 0x011fe20000000000 */
.L_x_4:
[----:B------:R-:W0:Y:S01]  /*0840*/  LDC R2, c[0x0][0x65c] ;  /* 0x00019700ff027b82 */ /* 0x000e220000000800 */
[----:B------:R-:W-:Y:S01]  /*0850*/  LOP3.LUT R5, R5, 0xfffff7ff, RZ, 0xc0, !PT ;  /* 0xfffff7ff05057812 */ /* 0x000fe200078ec0ff */
[----:B------:R-:W-:Y:S02]  /*0860*/  IMAD.U32 R8, RZ, RZ, UR8 ;  /* 0x00000008ff087e24 */ /* 0x000fe4000f8e00ff */
[----:B------:R-:W-:Y:S01]  /*0870*/  IMAD.MOV.U32 R9, RZ, RZ, RZ ;  /* 0x000000ffff097224 */ /* 0x000fe200078e00ff */
[----:B0-----:R-:W-:-:S13]  /*0880*/  ISETP.NE.AND P1, PT, R2, 0x1, PT ;  /* 0x000000010200780c */ /* 0x001fda0003f25270 */
[----:B------:R-:W0:Y:S01]  /*0890*/  @P1 LDC R17, c[0x0][0x10] ;  /* 0x00000400ff111b82 */ /* 0x000e220000000800 */
[----:B------:R-:W-:Y:S01]  /*08a0*/  @P1 LOP3.LUT R5, R5, 0x800, RZ, 0xfc, !PT ;  /* 0x0000080005051812 */ /* 0x000fe200078efcff */
[----:B------:R-:W-:Y:S02]  /*08b0*/  @P1 IMAD.MOV.U32 R5, RZ, RZ, RZ ;  /* 0x000000ffff051224 */ /* 0x000fe400078e00ff */
[----:B------:R-:W-:-:S04]  /*08c0*/  @P1 IMAD.MOV.U32 R13, RZ, RZ, RZ ;  /* 0x000000ffff0d1224 */ /* 0x000fc800078e00ff */
[----:B------:R-:W1:Y:S01]  /*08d0*/  @!P1 LDC R11, c[0x0][0xc] ;  /* 0x00000300ff0b9b82 */ /* 0x000e620000000800 */
[----:B0-----:R-:W-:-:S04]  /*08e0*/  @P1 IMAD.WIDE.U32 R16, R17, UR8, R4 ;  /* 0x0000000811101c25 */ /* 0x001fc8000f8e0004 */
[----:B------:R-:W-:Y:S02]  /*08f0*/  @P1 IMAD.IADD R17, R17, 0x1, R13 ;  /* 0x0000000111111824 */ /* 0x000fe400078e020d */
[----:B-1----:R-:W-:-:S04]  /*0900*/  @!P1 IMAD.WIDE.U32 R8, R4, R11, R8 ;  /* 0x0000000b04089225 */ /* 0x002fc800078e0008 */
[----:B------:R-:W-:Y:S02]  /*0910*/  @!P1 IMAD.MOV.U32 R16, RZ, RZ, R8 ;  /* 0x000000ffff109224 */ /* 0x000fe400078e0008 */
[----:B------:R-:W-:Y:S01]  /*0920*/  @!P1 IMAD.MOV.U32 R17, RZ, RZ, R9 ;  /* 0x000000ffff119224 */ /* 0x000fe200078e0009 */
[----:B------:R-:W-:Y:S06]  /*0930*/  @!P2 BRA `(.L_x_5) ;  /* 0x00000000000ca947 */ /* 0x000fec0003800000 */
[----:B------:R-:W-:Y:S01]  /*0940*/  UCGABAR_WAIT ;  /* 0x0000000000007dc7 */ /* 0x000fe20008000000 */
[----:B------:R-:W-:Y:S01]  /*0950*/  CCTL.IVALL ;  /* 0x00000000ff00798f */ /* 0x000fe20002000000 */
[----:B------:R-:W-:Y:S05]  /*0960*/  BRA `(.L_x_6) ;  /* 0x0000000000047947 */ /* 0x000fea0003800000 */
.L_x_5:
[----:B------:R-:W-:Y:S06]  /*0970*/  BAR.SYNC.DEFER_BLOCKING 0x0 ;  /* 0x0000000000007b1d */ /* 0x000fec0000010000 */
.L_x_6:
[----:B------:R-:W-:Y:S05]  /*0980*/  @!P3 BRA `(.L_x_7) ;  /* 0x000000680070b947 */ /* 0x000fea0003800000 */
[----:B------:R-:W-:-:S13]  /*0990*/  ISETP.GT.U32.AND P0, PT, R6, 0x1, PT ;  /* 0x000000010600780c */ /* 0x000fda0003f04070 */
[----:B------:R-:W-:Y:S05]  /*09a0*/  @P0 EXIT ;  /* 0x000000000000094d */ /* 0x000fea0003800000 */
[----:B------:R-:W-:Y:S01]  /*09b0*/  ULDC.64 UR4, c[0x0][0x650] ;  /* 0x0001940000047ab9 */ /* 0x000fe20000000a00 */
[----:B------:R-:W-:Y:S01]  /*09c0*/  PRMT R0, RZ, 0x7610, R0 ;  /* 0x00007610ff007816 */ /* 0x000fe20000000000 */
[----:B------:R-:W-:Y:S01]  /*09d0*/  IMAD.MOV.U32 R102, RZ, RZ, -0x1 ;  /* 0xffffffffff667424 */ /* 0x000fe200078e00ff */
[----:B------:R-:W-:Y:S01]  /*09e0*/  ISETP.GE.U32.AND P0, PT, R16, UR4, PT ;  /* 0x0000000410007c0c */ /* 0x000fe2000bf06070 */
[----:B------:R-:W-:Y:S02]  /*09f0*/  IMAD.MOV.U32 R92, RZ, RZ, -0x1 ;  /* 0xffffffffff5c7424 */ /* 0x000fe400078e00ff */
[----:B------:R-:W-:Y:S01]  /*0a00*/  IMAD.MOV.U32 R89, RZ, RZ, -0x1 ;  /* 0xffffffffff597424 */ /* 0x000fe200078e00ff */
[----:B------:R-:W-:-:S13]  /*0a10*/  ISETP.GE.U32.AND.EX P0, PT, R17, UR5, PT, P0 ;  /* 0x0000000511007c0c */ /* 0x000fda000bf06100 */
[----:B------:R-:W-:Y:S05]  /*0a20*/  @P0 BRA `(.L_x_8) ;  /* 0x0000000400280947 */ /* 0x000fea0003800000 */
[----:B------:R-:W0:Y:S01]  /*0a30*/  LDC.64 R20, c[0x0][0x628] ;  /* 0x00018a00ff147b82 */ /* 0x000e220000000a00 */
[----:B------:R-:W-:Y:S02]  /*0a40*/  IMAD.MOV.U32 R8, RZ, RZ, R16 ;  /* 0x000000ffff087224 */ /* 0x000fe400078e0010 */
[----:B------:R-:W-:-:S05]  /*0a50*/  IMAD.MOV.U32 R9, RZ, RZ, R17 ;  /* 0x000000ffff097224 */ /* 0x000fca00078e0011 */
[----:B------:R-:W1:Y:S08]  /*0a60*/  LDC R0, c[0x0][0x630] ;  /* 0x00018c00ff007b82 */ /* 0x000e700000000800 */
[----:B------:R-:W2:Y:S01]  /*0a70*/  LDC.64 R26, c[0x0][0x620] ;  /* 0x00018800ff1a7b82 */ /* 0x000ea20000000a00 */
[----:B0-----:R-:W-:-:S04]  /*0a80*/  ISETP.NE.U32.AND P0, PT, R20, RZ, PT ;  /* 0x000000ff1400720c */ /* 0x001fc80003f05070 */
[----:B------:R-:W-:-:S13]  /*0a90*/  ISETP.NE.AND.EX P0, PT, R21, RZ, PT, P0 ;  /* 0x000000ff1500720c */ /* 0x000fda0003f05300 */
[----:B-12---:R-:W-:Y:S05]  /*0aa0*/  @!P0 BRA `(.L_x_9) ;  /* 0x0000000000288947 */ /* 0x006fea0003800000 */
[----:B------:R-:W0:Y:S02]  /*0ab0*/  LDC R13, c[0x0][0x634] ;  /* 0x00018d00ff0d7b82 */ /* 0x000e240000000800 */
[----:B0-----:R-:W-:-:S05]  /*0ac0*/  IADD3 R13, P0, R16, R13, RZ ;  /* 0x0000000d100d7210 */ /* 0x001fca0007f1e0ff */
[----:B------:R-:W-:-:S04]  /*0ad0*/  IMAD.X R15, RZ, RZ, R17, P0 ;  /* 0x000000ffff0f7224 */ /* 0x000fc800000e0611 */
[----:B------:R-:W-:-:S04]  /*0ae0*/  IMAD.WIDE.U32 R8, R15, R20, RZ ;  /* 0x000000140f087225 */ /* 0x000fc800078e00ff */
[----:B------:R-:W-:-:S04]  /*0af0*/  IMAD.WIDE.U32 R10, P0, R13, R21, R8 ;  /* 0x000000150d0a7225 */ /* 0x000fc80007800008 */
[----:B------:R-:W-:-:S04]  /*0b00*/  IMAD.WIDE.U32 R8, R13, R20, RZ ;  /* 0x000000140d087225 */ /* 0x000fc800078e00ff */
[----:B------:R-:W-:Y:S01]  /*0b10*/  IMAD.X R13, RZ, RZ, RZ, P0 ;  /* 0x000000ffff0d7224 */ /* 0x000fe200000e06ff */
[----:B------:R-:W-:Y:S01]  /*0b20*/  IADD3 RZ, P0, R9, R10, RZ ;  /* 0x0000000a09ff7210 */ /* 0x000fe20007f1e0ff */
[----:B------:R-:W-:-:S04]  /*0b30*/  IMAD.MOV.U32 R12, RZ, RZ, R11 ;  /* 0x000000ffff0c7224 */ /* 0x000fc800078e000b */
[----:B------:R-:W-:-:S08]  /*0b40*/  IMAD.WIDE.U32.X R8, R15, R21, R12, P0 ;  /* 0x000000150f087225 */ /* 0x000fd000000e040c */
.L_x_9:
[----:B------:R-:W0:Y:S01]  /*0b50*/  LDC.64 R20, c[0x0][0x640] ;  /* 0x00019000ff147b82 */ /* 0x000e220000000a00 */
[--C-:B------:R-:W-:Y:S01]  /*0b60*/  SHF.R.U64 R89, R8, R0, R9.reuse ;  /* 0x0000000008597219 */ /* 0x100fe20000001209 */
[----:B------:R-:W-:Y:S01]  /*0b70*/  IMAD R28, R7, R24, R4 ;  /* 0x00000018071c7224 */ /* 0x000fe200078e0204 */
[----:B------:R-:W-:Y:S01]  /*0b80*/  SHF.R.U32.HI R0, RZ, R0, R9 ;  /* 0x00000000ff007219 */ /* 0x000fe20000011609 */
[----:B------:R-:W-:Y:S01]  /*0b90*/  IMAD.MOV.U32 R25, RZ, RZ, 0x1 ;  /* 0x00000001ff197424 */ /* 0x000fe200078e00ff */
[----:B------:R-:W-:-:S03]  /*0ba0*/  IADD3 R5, P0, RZ, -R89, RZ ;  /* 0x80000059ff057210 */ /* 0x000fc60007f1e0ff */
[----:B------:R-:W1:Y:S02]  /*0bb0*/  LDC R6, c[0x0][0x618] ;  /* 0x00018600ff067b82 */ /* 0x000e640000000800 */
[----:B------:R-:W-:-:S04]  /*0bc0*/  IMAD.X R9, RZ, RZ, ~R0, P0 ;  /* 0x000000ffff097224 */ /* 0x000fc800000e0e00 */
[-C--:B------:R-:W-:Y:S02]  /*0bd0*/  IMAD R0, R9, R26.reuse, RZ ;  /* 0x0000001a09007224 */ /* 0x080fe400078e02ff */
[----:B------:R-:W2:Y:S01]  /*0be0*/  LDC R11, c[0x0][0x608] ;  /* 0x00018200ff0b7b82 */ /* 0x000ea20000000800 */
[----:B------:R-:W-:-:S04]  /*0bf0*/  IMAD.WIDE.U32 R8, R5, R26, R16 ;  /* 0x0000001a05087225 */ /* 0x000fc800078e0010 */
[----:B------:R-:W-:-:S03]  /*0c00*/  IMAD R5, R5, R27, R0 ;  /* 0x0000001b05057224 */ /* 0x000fc600078e0200 */
[----:B------:R-:W3:Y:S01]  /*0c10*/  LDC R12, c[0x0][0x658] ;  /* 0x00019600ff0c7b82 */ /* 0x000ee20000000800 */
[----:B0-----:R-:W-:Y:S01]  /*0c20*/  ISETP.NE.U32.AND P0, PT, R20, RZ, PT ;  /* 0x000000ff1400720c */ /* 0x001fe20003f05070 */
[----:B------:R-:W-:Y:S02]  /*0c30*/  IMAD.IADD R5, R9, 0x1, R5 ;  /* 0x0000000109057824 */ /* 0x000fe400078e0205 */
[----:B------:R-:W-:Y:S01]  /*0c40*/  IMAD.MOV.U32 R9, RZ, RZ, -0x1 ;  /* 0xffffffffff097424 */ /* 0x000fe200078e00ff */
[----:B------:R-:W-:-:S03]  /*0c50*/  ISETP.NE.AND.EX P0, PT, R21, RZ, PT, P0 ;  /* 0x000000ff1500720c */ /* 0x000fc60003f05300 */
[----:B------:R-:W0:Y:S01]  /*0c60*/  LDC R15, c[0x0][0x600] ;  /* 0x00018000ff0f7b82 */ /* 0x000e220000000800 */
[-CC-:B-1----:R-:W-:Y:S02]  /*0c70*/  SHF.R.U64 R13, R8, R6.reuse, R5.reuse ;  /* 0x00000006080d7219 */ /* 0x182fe40000001205 */
[----:B------:R-:W-:-:S05]  /*0c80*/  SHF.R.U32.HI R0, RZ, R6, R5 ;  /* 0x00000006ff007219 */ /* 0x000fca0000011605 */
[----:B------:R-:W1:Y:S01]  /*0c90*/  LDC R14, c[0x0][0x648] ;  /* 0x00019200ff0e7b82 */ /* 0x000e620000000800 */
[-CC-:B--2---:R-:W-:Y:S02]  /*0ca0*/  SHF.R.U64 R29, R13, R11.reuse, R0.reuse ;  /* 0x0000000b0d1d7219 */ /* 0x184fe40000001200 */
[----:B------:R-:W-:-:S05]  /*0cb0*/  SHF.R.U32.HI R5, RZ, R11, R0 ;  /* 0x0000000bff057219 */ /* 0x000fca0000011600 */
[----:B------:R-:W2:Y:S01]  /*0cc0*/  LDC R26, c[0x0][0x638] ;  /* 0x00018e00ff1a7b82 */ /* 0x000ea20000000800 */
[-CC-:B---3--:R-:W-:Y:S02]  /*0cd0*/  SHF.R.U64 R24, R29, R12.reuse, R5.reuse ;  /* 0x0000000c1d187219 */ /* 0x188fe40000001205 */
[-C--:B------:R-:W-:Y:S02]  /*0ce0*/  SHF.L.U32 R0, R9, R12.reuse, RZ ;  /* 0x0000000c09007219 */ /* 0x080fe400000006ff */
[----:B------:R-:W-:Y:S01]  /*0cf0*/  SHF.R.U32.HI R5, RZ, R12, R5 ;  /* 0x0000000cff057219 */ /* 0x000fe20000011605 */
[----:B------:R-:W-:Y:S01]  /*0d00*/  IMAD.MOV.U32 R4, RZ, RZ, R24 ;  /* 0x000000ffff047224 */ /* 0x000fe200078e0018 */
[----:B------:R-:W-:Y:S01]  /*0d10*/  LOP3.LUT R10, RZ, R0, RZ, 0x33, !PT ;  /* 0x00000000ff0a7212 */ /* 0x000fe200078e33ff */
[----:B------:R-:W3:Y:S01]  /*0d20*/  LDC R27, c[0x0][0x610] ;  /* 0x00018400ff1b7b82 */ /* 0x000ee20000000800 */
[----:B------:R-:W-:Y:S05]  /*0d30*/  @!P0 BRA `(.L_x_10) ;  /* 0x0000000000288947 */ /* 0x000fea0003800000 */
[----:B------:R-:W4:Y:S02]  /*0d40*/  LDC R9, c[0x0][0x64c] ;  /* 0x00019300ff097b82 */ /* 0x000f240000000800 */
[----:B----4-:R-:W-:-:S05]  /*0d50*/  IADD3 R9, P0, R24, R9, RZ ;  /* 0x0000000918097210 */ /* 0x010fca0007f1e0ff */
        /* <DEDUP_REMOVED lines=8> */
.L_x_10:
[----:B-1----:R-:W-:Y:S01]  /*0de0*/  SHF.R.U64 R4, R4, R14, R5 ;  /* 0x0000000e04047219 */ /* 0x002fe20000001205 */
[----:B0-----:R-:W-:Y:S01]  /*0df0*/  VIADD R6, R15, 0xffffffff ;  /* 0xffffffff0f067836 */ /* 0x001fe20000000000 */
[----:B------:R-:W-:Y:S02]  /*0e00*/  SHF.L.U32 R0, R25, R12, RZ ;  /* 0x0000000c19007219 */ /* 0x000fe400000006ff */
[----:B------:R-:W-:Y:S01]  /*0e10*/  LOP3.LUT R5, R29, R10, RZ, 0xc0, !PT ;  /* 0x0000000a1d057212 */ /* 0x000fe200078ec0ff */
[----:B------:R-:W-:Y:S01]  /*0e20*/  IMAD.MOV R7, RZ, RZ, -R4 ;  /* 0x000000ffff077224 */ /* 0x000fe200078e0a04 */
[----:B------:R-:W-:Y:S02]  /*0e30*/  SEL R3, R3, R28, !P1 ;  /* 0x0000001c03037207 */ /* 0x000fe40004800000 */
[----:B------:R-:W-:Y:S01]  /*0e40*/  LOP3.LUT R6, R13, R6, RZ, 0xc0, !PT ;  /* 0x000000060d067212 */ /* 0x000fe200078ec0ff */
[----:B------:R-:W-:Y:S02]  /*0e50*/  IMAD R4, R0, R4, R5 ;  /* 0x0000000400047224 */ /* 0x000fe400078e0205 */
[----:B--2---:R-:W-:-:S02]  /*0e60*/  IMAD R0, R7, R26, R24 ;  /* 0x0000001a07007224 */ /* 0x004fc400078e0218 */
[----:B---3--:R-:W-:Y:S02]  /*0e70*/  IMAD R3, R4, R27, R3 ;  /* 0x0000001b04037224 */ /* 0x008fe400078e0203 */
[----:B------:R-:W-:Y:S02]  /*0e80*/  IMAD R102, R0, R15, R6 ;  /* 0x0000000f00667224 */ /* 0x000fe400078e0206 */
[----:B------:R-:W-:-:S03]  /*0e90*/  IMAD.MOV.U32 R4, RZ, RZ, 0x1 ;  /* 0x00000001ff047424 */ /* 0x000fc600078e00ff */
[----:B------:R-:W-:Y:S02]  /*0ea0*/  SEL R92, R102, R3, !P1 ;  /* 0x00000003665c7207 */ /* 0x000fe40004800000 */
[----:B------:R-:W-:Y:S02]  /*0eb0*/  PRMT R0, R4, 0x7610, R0 ;  /* 0x0000761004007816 */ /* 0x000fe40000000000 */
[----:B------:R-:W-:-:S07]  /*0ec0*/  SEL R102, R3, R102, !P1 ;  /* 0x0000006603667207 */ /* 0x000fce0004800000 */
.L_x_8:
[----:B------:R-:W-:-:S08]  /*0ed0*/  NOP ;  /* 0x0000000000007918 */ /* 0x000fd00000000000 */
[----:B------:R-:W0:Y:S02]  /*0ee0*/  USETMAXREG.TRY_ALLOC.CTAPOOL UP0, 0xe8 ;  /* 0x000000e8000079c8 */ /* 0x000e240008000600 */
[----:B0-----:R-:W-:-:S13]  /*0ef0*/  PLOP3.LUT P0, PT, PT, PT, UP0, 0x80, 0x0 ;  /* 0x000000000000781c */ /* 0x001fda0003f0f008 */
[----:B------:R-:W-:Y:S05]  /*0f00*/  @!P0 BRA `(.L_x_8) ;  /* 0xfffffffc00f08947 */ /* 0x000fea000383ffff */
[----:B------:R-:W-:Y:S01]  /*0f10*/  ULDC.64 UR4, c[0x0][0x598] ;  /* 0x0001660000047ab9 */ /* 0x000fe20000000a00 */
[----:B------:R-:W-:Y:S01]  /*0f20*/  ULDC.64 UR36, c[0x0][0x208] ;  /* 0x0000820000247ab9 */ /* 0x000fe20000000a00 */
[----:B------:R-:W-:-:S04]  /*0f30*/  ISETP.NE.U32.AND P0, PT, RZ, UR4, PT ;  /* 0x00000004ff007c0c */ /* 0x000fc8000bf05070 */
[----:B------:R-:W-:-:S13]  /*0f40*/  ISETP.NE.AND.EX P0, PT, RZ, UR5, PT, P0 ;  /* 0x00000005ff007c0c */ /* 0x000fda000bf05300 */
[----:B------:R-:W-:Y:S05]  /*0f50*/  @!P0 BRA `(.L_x_11) ;  /* 0x00000000001c8947 */ /* 0x000fea0003800000 */
[----:B------:R-:W0:Y:S02]  /*0f60*/  LDC.64 R4, c[0x0][0x598] ;  /* 0x00016600ff047b82 */ /* 0x000e240000000a00 */
[----:B0-----:R-:W2:Y:S02]  /*0f70*/  LDG.E.64 R4, desc[UR36][R4.64] ;  /* 0x0000002404047981 */ /* 0x001ea4000c1e1b00 */
[----:B--2---:R-:W-:-:S04]  /*0f80*/  ISETP.NE.U32.AND P0, PT, R4, RZ, PT ;  /* 0x000000ff0400720c */ /* 0x004fc80003f05070 */
[----:B------:R-:W-:-:S13]  /*0f90*/  ISETP.NE.AND.EX P0, PT, R5, RZ, PT, P0 ;  /* 0x000000ff0500720c */ /* 0x000fda0003f05300 */
[----:B------:R-:W-:Y:S05]  /*0fa0*/  @!P0 BRA `(.L_x_11) ;  /* 0x0000000000088947 */ /* 0x000fea0003800000 */
[----:B------:R0:W5:Y:S01]  /*0fb0*/  LD.E R88, desc[UR36][R4.64] ;  /* 0x0000002404587980 */ /* 0x000162000c101900 */
[----:B------:R-:W-:Y:S05]  /*0fc0*/  BRA `(.L_x_12) ;  /* 0x0000000000247947 */ /* 0x000fea0003800000 */
.L_x_11:
[----:B------:R-:W-:Y:S02]  /*0fd0*/  ULDC.64 UR4, c[0x0][0x588] ;  /* 0x0001620000047ab9 */ /* 0x000fe40000000a00 */
[----:B------:R-:W-:-:S04]  /*0fe0*/  ISETP.NE.U32.AND P0, PT, RZ, UR4, PT ;  /* 0x00000004ff007c0c */ /* 0x000fc8000bf05070 */
[----:B------:R-:W-:-:S13]  /*0ff0*/  ISETP.NE.AND.EX P0, PT, RZ, UR5, PT, P0 ;  /* 0x00000005ff007c0c */ /* 0x000fda000bf05300 */
[----:B------:R-:W-:Y:S05]  /*1000*/  @!P0 BRA `(.L_x_13) ;  /* 0x00000000000c8947 */ /* 0x000fea0003800000 */
[----:B------:R-:W0:Y:S02]  /*1010*/  LDC.64 R4, c[0x0][0x588] ;  /* 0x00016200ff047b82 */ /* 0x000e240000000a00 */
[----:B0-----:R1:W5:Y:S01]  /*1020*/  LDG.E R88, desc[UR36][R4.64] ;  /* 0x0000002404587981 */ /* 0x001362000c1e1900 */
[----:B------:R-:W-:Y:S05]  /*1030*/  BRA `(.L_x_12) ;  /* 0x0000000000087947 */ /* 0x000fea0003800000 */
.L_x_13:
[----:B------:R-:W-:Y:S02]  /*1040*/  ULDC UR4, c[0x0][0x580] ;  /* 0x0001600000047ab9 */ /* 0x000fe40000000800 */
[----:B------:R-:W-:-:S07]  /*1050*/  IMAD.U32 R88, RZ, RZ, UR4 ;  /* 0x00000004ff587e24 */ /* 0x000fce000f8e00ff */
.L_x_12:
[----:B------:R-:W-:Y:S02]  /*1060*/  ULDC.64 UR4, c[0x0][0x5a0] ;  /* 0x0001680000047ab9 */ /* 0x000fe40000000a00 */
[----:B------:R-:W-:-:S04]  /*1070*/  ISETP.NE.U32.AND P0, PT, RZ, UR4, PT ;  /* 0x00000004ff007c0c */ /* 0x000fc8000bf05070 */
[----:B------:R-:W-:-:S13]  /*1080*/  ISETP.NE.AND.EX P0, PT, RZ, UR5, PT, P0 ;  /* 0x00000005ff007c0c */ /* 0x000fda000bf05300 */
[----:B------:R-:W-:Y:S05]  /*1090*/  @!P0 BRA `(.L_x_14) ;  /* 0x00000000001c8947 */ /* 0x000fea0003800000 */
[----:B01----:R-:W0:Y:S02]  /*10a0*/  LDC.64 R4, c[0x0][0x5a0] ;  /* 0x00016800ff047b82 */ /* 0x003e240000000a00 */
[----:B0-----:R-:W2:Y:S02]  /*10b0*/  LDG.E.64 R4, desc[UR36][R4.64] ;  /* 0x0000002404047981 */ /* 0x001ea4000c1e1b00 */
[----:B--2---:R-:W-:-:S04]  /*10c0*/  ISETP.NE.U32.AND P0, PT, R4, RZ, PT ;  /* 0x000000ff0400720c */ /* 0x004fc80003f05070 */
[----:B------:R-:W-:-:S13]  /*10d0*/  ISETP.NE.AND.EX P0, PT, R5, RZ, PT, P0 ;  /* 0x000000ff0500720c */ /* 0x000fda0003f05300 */
[----:B------:R-:W-:Y:S05]  /*10e0*/  @!P0 BRA `(.L_x_14) ;  /* 0x0000000000088947 */ /* 0x000fea0003800000 */
[----:B------:R0:W5:Y:S01]  /*10f0*/  LD.E R90, desc[UR36][R4.64] ;  /* 0x00000024045a7980 */ /* 0x000162000c101900 */
[----:B------:R-:W-:Y:S05]  /*1100*/  BRA `(.L_x_15) ;  /* 0x0000000000247947 */ /* 0x000fea0003800000 */
.L_x_14:
[----:B------:R-:W-:Y:S02]  /*1110*/  ULDC.64 UR4, c[0x0][0x590] ;  /* 0x0001640000047ab9 */ /* 0x000fe40000000a00 */
[----:B------:R-:W-:-:S04]  /*1120*/  ISETP.NE.U32.AND P0, PT, RZ, UR4, PT ;  /* 0x00000004ff007c0c */ /* 0x000fc8000bf05070 */
[----:B------:R-:W-:-:S13]  /*1130*/  ISETP.NE.AND.EX P0, PT, RZ, UR5, PT, P0 ;  /* 0x00000005ff007c0c */ /* 0x000fda000bf05300 */
[----:B------:R-:W-:Y:S05]  /*1140*/  @!P0 BRA `(.L_x_16) ;  /* 0x00000000000c8947 */ /* 0x000fea0003800000 */
[----:B------:R-:W2:Y:S02]  /*1150*/  LDC.64 R90, c[0x0][0x590] ;  /* 0x00016400ff5a7b82 */ /* 0x000ea40000000a00 */
[----:B--2---:R2:W5:Y:S01]  /*1160*/  LDG.E R90, desc[UR36][R90.64] ;  /* 0x000000245a5a7981 */ /* 0x004562000c1e1900 */
[----:B------:R-:W-:Y:S05]  /*1170*/  BRA `(.L_x_15) ;  /* 0x0000000000087947 */ /* 0x000fea0003800000 */
.L_x_16:
[----:B------:R-:W-:Y:S02]  /*1180*/  ULDC UR4, c[0x0][0x584] ;  /* 0x0001610000047ab9 */ /* 0x000fe40000000800 */
[----:B------:R-:W-:-:S07]  /*1190*/  IMAD.U32 R90, RZ, RZ, UR4 ;  /* 0x00000004ff5a7e24 */ /* 0x000fce000f8e00ff */
.L_x_15:
[----:B------:R-:W-:-:S13]  /*11a0*/  LOP3.LUT P0, RZ, R0, 0xff, RZ, 0xc0, !PT ;  /* 0x000000ff00ff7812 */ /* 0x000fda000780c0ff */
[----:B------:R-:W-:Y:S05]  /*11b0*/  @!P0 EXIT ;  /* 0x000000000000894d */ /* 0x000fea0003800000 */
[----:B------:R-:W-:Y:S01]  /*11c0*/  ULDC UR4, c[0x0][0x28c] ;  /* 0x0000a30000047ab9 */ /* 0x000fe20000000800 */
[----:B------:R-:W-:Y:S01]  /*11d0*/  LOP3.LUT R106, R19, 0x1, RZ, 0xfc, !PT ;  /* 0x00000001136a7812 */ /* 0x000fe200078efcff */
[----:B------:R-:W-:Y:S01]  /*11e0*/  UIADD3 UR4, UR4, 0x1f, URZ ;  /* 0x0000001f04047890 */ /* 0x000fe2000fffe03f */
[----:B------:R-:W-:Y:S01]  /*11f0*/  UMOV UR38, URZ ;  /* 0x0000003f00267c82 */ /* 0x000fe20008000000 */
[----:B------:R-:W-:Y:S02]  /*1200*/  UMOV UR39, URZ ;  /* 0x0000003f00277c82 */ /* 0x000fe40008000000 */
[----:B------:R-:W-:-:S04]  /*1210*/  USHF.R.S32.HI UR5, URZ, 0x1f, UR4 ;  /* 0x0000001f3f057899 */ /* 0x000fc80008011404 */
[----:B------:R-:W-:-:S04]  /*1220*/  ULEA.HI UR5, UR5, UR4, URZ, 0x5 ;  /* 0x0000000405057291 */ /* 0x000fc8000f8f283f */
[----:B------:R-:W-:-:S12]  /*1230*/  USHF.R.S32.HI UR40, URZ, 0x5, UR5 ;  /* 0x000000053f287899 */ /* 0x000fd80008011405 */
.L_x_162:
[----:B------:R-:W-:Y:S01]  /*1240*/  LOP3.LUT R0, R18, 0x80, RZ, 0xc0, !PT ;  /* 0x0000008012007812 */ /* 0x000fe200078ec0ff */
[----:B---3--:R-:W3:Y:S01]  /*1250*/  S2UR UR7, SR_CgaCtaId ;  /* 0x00000000000779c3 */ /* 0x008ee20000008800 */
[----:B------:R-:W-:Y:S02]  /*1260*/  UMOV UR6, 0x400 ;  /* 0x0000040000067882 */ /* 0x000fe40000000000 */
[----:B------:R-:W-:-:S06]  /*1270*/  SHF.R.U32.HI R0, RZ, 0x7, R0 ;  /* 0x00000007ff007819 */ /* 0x000fcc0000011600 */
[----:B----4-:R-:W4:Y:S01]  /*1280*/  SHFL.IDX PT, R0, R0, RZ, 0x1f ;  /* 0x00001fff00007589 */ /* 0x010f2200000e0000 */
[----:B---3--:R-:W-:Y:S01]  /*1290*/  ULEA UR6, UR7, UR6, 0x18 ;  /* 0x0000000607067291 */ /* 0x008fe2000f8ec03f */
[----:B----4-:R-:W-:-:S13]  /*12a0*/  R2UR UR4, R0 ;  /* 0x00000000000472ca */ /* 0x010fda00000e0000 */
[----:B------:R-:W-:-:S04]  /*12b0*/  ULEA.HI UR5, UR4, UR4, URZ, 0x1 ;  /* 0x0000000404057291 */ /* 0x000fc8000f8f083f */
[----:B------:R-:W-:-:S04]  /*12c0*/  ULOP3.LUT UR5, UR5, 0x7fffe, URZ, 0xc0, !UPT ;  /* 0x0007fffe05057892 */ /* 0x000fc8000f8ec03f */
[----:B------:R-:W-:-:S03]  /*12d0*/  UIADD3 UR5, UR4, -UR5, URZ ;  /* 0x8000000504057290 */ /* 0x000fc6000fffe03f */
[----:B------:R-:W-:Y:S01]  /*12e0*/  ULDC UR4, c[0x0][0x28c] ;  /* 0x0000a30000047ab9 */ /* 0x000fe20000000800 */
[----:B------:R-:W-:Y:S01]  /*12f0*/  ULEA UR5, UR5, UR6, 0xd ;  /* 0x0000000605057291 */ /* 0x000fe2000f8e683f */
[----:B------:R-:W-:-:S03]  /*1300*/  ISETP.LT.AND P0, PT, RZ, UR4, PT ;  /* 0x00000004ff007c0c */ /* 0x000fc6000bf01270 */
[----:B------:R-:W-:-:S04]  /*1310*/  UIADD3 UR5, UR5, 0x100, URZ ;  /* 0x0000010005057890 */ /* 0x000fc8000fffe03f */
[----:B------:R-:W-:-:S04]  /*1320*/  USHF.R.U32.HI UR5, URZ, 0x4, UR5 ;  /* 0x000000043f057899 */ /* 0x000fc80008011605 */
[----:B------:R-:W-:Y:S02]  /*1330*/  ULOP3.LUT UR41, UR5, 0x3fff, URZ, 0xc0, !UPT ;  /* 0x00003fff05297892 */ /* 0x000fe4000f8ec03f */
[----:B01---5:R-:W-:Y:S10]  /*1340*/  @P0 BRA `(.L_x_17) ;  /* 0x0000000000400947 */ /* 0x023ff40003800000 */
[----:B------:R-:W-:Y:S01]  /*1350*/  MOV R0, 0x0 ;  /* 0x0000000000007802 */ /* 0x000fe20000000f00 */
[----:B------:R-:W-:Y:S01]  /*1360*/  ULDC.64 UR4, c[0x4][0x68] ;  /* 0x01001a0000047ab9 */ /* 0x000fe20000000a00 */
[----:B------:R-:W-:Y:S01]  /*1370*/  ULDC.64 UR6, c[0x4][0x8] ;  /* 0x0100020000067ab9 */ /* 0x000fe20000000a00 */
[----:B01----:R-:W-:Y:S01]  /*1380*/  IMAD.U32 R4, RZ, RZ, UR4 ;  /* 0x00000004ff047e24 */ /* 0x003fe2000f8e00ff */
[----:B------:R0:W1:Y:S01]  /*1390*/  LDC.64 R14, c[0x4][R0] ;  /* 0x01000000000e7b82 */ /* 0x0000620000000a00 */
[----:B------:R-:W-:Y:S01]  /*13a0*/  IMAD.U32 R5, RZ, RZ, UR5 ;  /* 0x00000005ff057e24 */ /* 0x000fe2000f8e00ff */
[----:B------:R-:W-:Y:S01]  /*13b0*/  ULDC.64 UR4, c[0x4][0x70] ;  /* 0x01001c0000047ab9 */ /* 0x000fe20000000a00 */
[----:B------:R-:W-:Y:S02]  /*13c0*/  IMAD.U32 R10, RZ, RZ, UR6 ;  /* 0x00000006ff0a7e24 */ /* 0x000fe4000f8e00ff */
[----:B------:R-:W-:Y:S02]  /*13d0*/  IMAD.U32 R6, RZ, RZ, UR4 ;  /* 0x00000004ff067e24 */ /* 0x000fe4000f8e00ff */
[----:B------:R-:W-:-:S02]  /*13e0*/  IMAD.U32 R7, RZ, RZ, UR5 ;  /* 0x00000005ff077e24 */ /* 0x000fc4000f8e00ff */
[----:B------:R-:W-:Y:S02]  /*13f0*/  IMAD.U32 R11, RZ, RZ, UR7 ;  /* 0x00000007ff0b7e24 */ /* 0x000fe4000f8e00ff */
[----:B------:R-:W-:Y:S02]  /*1400*/  IMAD.MOV.U32 R8, RZ, RZ, 0x1e1 ;  /* 0x000001e1ff087424 */ /* 0x000fe400078e00ff */
[----:B------:R-:W-:Y:S02]  /*1410*/  IMAD.MOV.U32 R12, RZ, RZ, 0x1 ;  /* 0x00000001ff0c7424 */ /* 0x000fe400078e00ff */
[----:B0-----:R-:W-:-:S07]  /*1420*/  IMAD.MOV.U32 R13, RZ, RZ, RZ ;  /* 0x000000ffff0d7224 */ /* 0x001fce00078e00ff */
[----:B------:R-:W-:-:S07]  /*1430*/  LEPC R20, `(.L_x_17) ;  /* 0x000000001014794e */ /* 0x000fce0000000000 */
[----:B-12--5:R-:W-:Y:S05]  /*1440*/  CALL.ABS.NOINC R14 ;  /* 0x000000000e007343 */ /* 0x026fea0003c00000 */
.L_x_17:
[----:B------:R-:W-:-:S13]  /*1450*/  ISETP.NE.AND P0, PT, R106, 0x3, PT ;  /* 0x000000036a00780c */ /* 0x000fda0003f05270 */
[----:B------:R-:W-:Y:S05]  /*1460*/  @!P0 BRA `(.L_x_18) ;  /* 0x0000000000048947 */ /* 0x000fea0003800000 */
[----:B------:R-:W-:Y:S01]  /*1470*/  BPT.TRAP 0x1 ;  /* 0x000000040000795c */ /* 0x000fe20000300000 */
.L_x_18:
[----:B------:R-:W3:Y:S01]  /*1480*/  S2UR UR5, SR_CgaCtaId ;  /* 0x00000000000579c3 */ /* 0x000ee20000008800 */
[----:B------:R-:W-:Y:S01]  /*1490*/  UMOV UR4, 0x400 ;  /* 0x0000040000047882 */ /* 0x000fe20000000000 */
[----:B------:R-:W-:Y:S02]  /*14a0*/  IMAD.U32 R0, RZ, RZ, UR38 ;  /* 0x00000026ff007e24 */ /* 0x000fe4000f8e00ff */
[----:B------:R-:W-:-:S03]  /*14b0*/  IMAD.U32 R3, RZ, RZ, UR39 ;  /* 0x00000027ff037e24 */ /* 0x000fc6000f8e00ff */
[----:B------:R-:W-:Y:S01]  /*14c0*/  SHF.L.U32 R0, R0, 0x1f, RZ ;  /* 0x0000001f00007819 */ /* 0x000fe200000006ff */
[----:B---3--:R-:W-:-:S06]  /*14d0*/  ULEA UR4, UR5, UR4, 0x18 ;  /* 0x0000000405047291 */ /* 0x008fcc000f8ec03f */
[----:B------:R-:W-:-:S04]  /*14e0*/  IMAD.U32 R6, RZ, RZ, UR4 ;  /* 0x00000004ff067e24 */ /* 0x000fc8000f8e00ff */
[----:B------:R-:W-:-:S04]  /*14f0*/  IMAD R3, R3, 0x8, R6 ;  /* 0x0000000803037824 */ /* 0x000fc800078e0206 */
[----:B------:R3:W4:Y:S01]  /*1500*/  SYNCS.PHASECHK.TRANS64.TRYWAIT P1, [R3+URZ], R0 ;  /* 0x00000000030075a7 */ /* 0x000722000802017f */
[----:B------:R-:W-:Y:S05]  /*1510*/  @!P0 BRA `(.L_x_19) ;  /* 0x0000000000048947 */ /* 0x000fea0003800000 */
[----:B------:R-:W-:Y:S01]  /*1520*/  BPT.TRAP 0x1 ;  /* 0x000000040000795c */ /* 0x000fe20000300000 */
.L_x_19:
[----:B----4-:R-:W-:Y:S05]  /*1530*/  @P1 BRA `(.L_x_20) ;  /* 0x0000000000081947 */ /* 0x010fea0003800000 */
[----:B------:R-:W4:Y:S02]  /*1540*/  SYNCS.PHASECHK.TRANS64.TRYWAIT P1, [R3+URZ], R0 ;  /* 0x00000000030075a7 */ /* 0x000f24000802017f */
[----:B----4-:R-:W-:Y:S05]  /*1550*/  @!P1 BRA `(.L_x_21) ;  /* 0x00000074000c9947 */ /* 0x010fea0003800000 */
.L_x_20:
[----:B------:R-:W-:-:S04]  /*1560*/  UISETP.LT.AND UP0, UPT, UR40, 0x1, UPT ;  /* 0x000000012800788c */ /* 0x000fc8000bf01270 */
[----:B------:R-:W-:-:S06]  /*1570*/  USEL UR4, UR40, 0x1, UP0 ;  /* 0x0000000128047887 */ /* 0x000fcc0008000000 */
[----:B---34-:R-:W-:Y:S01]  /*1580*/  IMAD.U32 R0, RZ, RZ, UR4 ;  /* 0x00000004ff007e24 */ /* 0x018fe2000f8e00ff */
[----:B------:R-:W-:Y:S05]  /*1590*/  WARPSYNC.ALL ;  /* 0x0000000000007948 */ /* 0x000fea0003800000 */
[----:B------:R-:W-:-:S04]  /*15a0*/  IADD3 R0, -R0, UR40, RZ ;  /* 0x0000002800007c10 */ /* 0x000fc8000fffe1ff */
[----:B------:R-:W-:Y:S02]  /*15b0*/  ISETP.GE.AND P1, PT, R0, 0x1, PT ;  /* 0x000000010000780c */ /* 0x000fe40003f26270 */
[----:B------:R-:W-:Y:S01]  /*15c0*/  R2UR UR4, R6 ;  /* 0x00000000060472ca */ /* 0x000fe200000e0000 */
[----:B------:R-:W-:Y:S01]  /*15d0*/  WARPGROUP.ARRIVE ;  /* 0x00000000000079c5 */ /* 0x000fe20000000000 */
[----:B------:R-:W-:Y:S01]  /*15e0*/  UMOV UR9, 0x40000040 ;  /* 0x4000004000097882 */ /* 0x000fe20000000000 */
[----:B------:R-:W-:-:S10]  /*15f0*/  UMOV UR11, 0x40000040 ;  /* 0x40000040000b7882 */ /* 0x000fd40000000000 */
[----:B------:R-:W-:-:S04]  /*1600*/  UIADD3 UR4, UR4, 0x28100, URZ ;  /* 0x0002810004047890 */ /* 0x000fc8000fffe03f */
[----:B------:R-:W-:-:S04]  /*1610*/  USHF.R.U32.HI UR4, URZ, 0x4, UR4 ;  /* 0x000000043f047899 */ /* 0x000fc80008011604 */
[----:B------:R-:W-:Y:S02]  /*1620*/  ULOP3.LUT UR5, UR4, 0x3fff, URZ, 0xc0, !UPT ;  /* 0x00003fff04057892 */ /* 0x000fe4000f8ec03f */
[----:B------:R-:W-:Y:S02]  /*1630*/  ULOP3.LUT UR4, UR41, 0x10000, URZ, 0xfc, !UPT ;  /* 0x0001000029047892 */ /* 0x000fe4000f8efc3f */
[----:B------:R-:W-:Y:S02]  /*1640*/  ULOP3.LUT UR5, UR5, 0x10000, URZ, 0xfc, !UPT ;  /* 0x0001000005057892 */ /* 0x000fe4000f8efc3f */
[----:B------:R-:W-:Y:S02]  /*1650*/  ULEA UR7, UR39, UR4, 0xb ;  /* 0x0000000427077291 */ /* 0x000fe4000f8e583f */
[----:B------:R-:W-:Y:S02]  /*1660*/  ULEA UR6, UR39, UR5, 0x9 ;  /* 0x0000000527067291 */ /* 0x000fe4000f8e483f */
[----:B------:R-:W-:-:S03]  /*1670*/  UIADD3 UR12, UR7, 0x400, URZ ;  /* 0x00000400070c7890 */ /* 0x000fc6000fffe03f */
[----:B------:R-:W-:Y:S02]  /*1680*/  UMOV UR8, UR7 ;  /* 0x0000000700087c82 */ /* 0x000fe40008000000 */
[----:B------:R-:W-:Y:S02]  /*1690*/  UMOV UR10, UR6 ;  /* 0x00000006000a7c82 */ /* 0x000fe40008000000 */
[----:B------:R-:W-:Y:S01]  /*16a0*/  HGMMA.64x64x8.F32.TF32 R56, gdesc[UR8], RZ, !UPT, gsb0 ;  /* 0x04e00000083879f0 */ /* 0x000fe2000c0028ff */
[----:B------:R-:W-:Y:S01]  /*16b0*/  UMOV UR8, UR12 ;  /* 0x0000000c00087c82 */ /* 0x000fe20008000000 */
[----:B------:R-:W-:Y:S01]  /*16c0*/  UMOV UR9, 0x40000040 ;  /* 0x4000004000097882 */ /* 0x000fe20000000000 */
[----:B------:R-:W-:Y:S01]  /*16d0*/  UIADD3 UR12, UR7, 0x402, URZ ;  /* 0x00000402070c7890 */ /* 0x000fe2000fffe03f */
[----:B------:R-:W-:Y:S02]  /*16e0*/  WARPGROUP.DEPBAR.LE gsb0, 0x0 ;  /* 0x00008000000079c5 */ /* 0x000fe40000010000 */
[----:B------:R-:W-:-:S06]  /*16f0*/  WARPGROUP.ARRIVE ;  /* 0x00000000000079c5 */ /* 0x000fcc0000000000 */
[----:B------:R-:W-:Y:S01]  /*1700*/  HGMMA.64x64x8.F32.TF32 R24, gdesc[UR8], RZ, !UPT, gsb0 ;  /* 0x04e00000081879f0 */ /* 0x000fe2000c0028ff */
[----:B------:R-:W-:Y:S02]  /*1710*/  UIADD3 UR8, UR7, 0x2, URZ ;  /* 0x0000000207087890 */ /* 0x000fe4000fffe03f */
[----:B------:R-:W-:Y:S01]  /*1720*/  UIADD3 UR10, UR6, 0x2, URZ ;  /* 0x00000002060a7890 */ /* 0x000fe2000fffe03f */
[----:B------:R-:W-:Y:S01]  /*1730*/  UMOV UR9, 0x40000040 ;  /* 0x4000004000097882 */ /* 0x000fe20000000000 */
[----:B------:R-:W-:Y:S01]  /*1740*/  UMOV UR11, 0x40000040 ;  /* 0x40000040000b7882 */ /* 0x000fe20000000000 */
[----:B------:R-:W-:Y:S02]  /*1750*/  WARPGROUP.DEPBAR.LE gsb0, 0x0 ;  /* 0x00008000000079c5 */ /* 0x000fe40000010000 */
[----:B------:R-:W-:-:S06]  /*1760*/  WARPGROUP.ARRIVE ;  /* 0x00000000000079c5 */ /* 0x000fcc0000000000 */
[----:B------:R-:W-:Y:S01]  /*1770*/  HGMMA.64x64x8.F32.TF32 R56, gdesc[UR8], R56, gsb0 ;  /* 0x04e00000083879f0 */ /* 0x000fe20008002838 */
[----:B------:R-:W-:Y:S01]  /*1780*/  UMOV UR8, UR12 ;  /* 0x0000000c00087c82 */ /* 0x000fe20008000000 */
[----:B------:R-:W-:Y:S01]  /*1790*/  UMOV UR9, 0x40000040 ;  /* 0x4000004000097882 */ /* 0x000fe20000000000 */
[----:B------:R-:W-:Y:S01]  /*17a0*/  UIADD3 UR12, UR7, 0x404, URZ ;  /* 0x00000404070c7890 */ /* 0x000fe2000fffe03f */
[----:B------:R-:W-:Y:S02]  /*17b0*/  WARPGROUP.DEPBAR.LE gsb0, 0x0 ;  /* 0x00008000000079c5 */ /* 0x000fe40000010000 */
[----:B------:R-:W-:-:S06]  /*17c0*/  WARPGROUP.ARRIVE ;  /* 0x00000000000079c5 */ /* 0x000fcc0000000000 */
[----:B------:R-:W-:Y:S01]  /*17d0*/  HGMMA.64x64x8.F32.TF32 R24, gdesc[UR8], R24, gsb0 ;  /* 0x04e00000081879f0 */ /* 0x000fe20008002818 */
        /* <DEDUP_REMOVED lines=9> */
[----:B------:R-:W-:Y:S02]  /*1870*/  WARPGROUP.DEPBAR.LE gsb0, 0x0 ;  /* 0x00008000000079c5 */ /* 0x000fe40000010000 */
[----:B------:R-:W-:-:S06]  /*1880*/  WARPGROUP.ARRIVE ;  /* 0x00000000000079c5 */ /* 0x000fcc0000000000 */
[----:B------:R-:W-:Y:S01]  /*1890*/  HGMMA.64x64x8.F32.TF32 R24, gdesc[UR8], R24, gsb0 ;  /* 0x04e00000081879f0 */ /* 0x000fe20008002818 */
[----:B------:R-:W-:Y:S02]  /*18a0*/  UIADD3 UR8, UR7, 0x6, URZ ;  /* 0x0000000607087890 */ /* 0x000fe4000fffe03f */
[----:B------:R-:W-:Y:S01]  /*18b0*/  UIADD3 UR10, UR6, 0x6, URZ ;  /* 0x00000006060a7890 */ /* 0x000fe2000fffe03f */
[----:B------:R-:W-:Y:S01]  /*18c0*/  UMOV UR9, 0x40000040 ;  /* 0x4000004000097882 */ /* 0x000fe20000000000 */
[----:B------:R-:W-:Y:S01]  /*18d0*/  UMOV UR11, 0x40000040 ;  /* 0x40000040000b7882 */ /* 0x000fe20000000000 */
[----:B------:R-:W-:Y:S01]  /*18e0*/  UIADD3 UR7, UR7, 0x406, URZ ;  /* 0x0000040607077890 */ /* 0x000fe2000fffe03f */
[----:B------:R-:W-:Y:S02]  /*18f0*/  WARPGROUP.DEPBAR.LE gsb0, 0x0 ;  /* 0x00008000000079c5 */ /* 0x000fe40000010000 */
[----:B------:R-:W-:-:S06]  /*1900*/  WARPGROUP.ARRIVE ;  /* 0x00000000000079c5 */ /* 0x000fcc0000000000 */
[----:B------:R-:W-:Y:S01]  /*1910*/  HGMMA.64x64x8.F32.TF32 R56, gdesc[UR8], R56, gsb0 ;  /* 0x04e00000083879f0 */ /* 0x000fe20008002838 */
[----:B------:R-:W-:Y:S01]  /*1920*/  UMOV UR8, UR7 ;  /* 0x0000000700087c82 */ /* 0x000fe20008000000 */
[----:B------:R-:W-:Y:S01]  /*1930*/  UMOV UR9, 0x40000040 ;  /* 0x4000004000097882 */ /* 0x000fe20000000000 */
[----:B------:R-:W-:Y:S02]  /*1940*/  WARPGROUP.DEPBAR.LE gsb0, 0x0 ;  /* 0x00008000000079c5 */ /* 0x000fe40000010000 */
[----:B------:R-:W-:-:S06]  /*1950*/  WARPGROUP.ARRIVE ;  /* 0x00000000000079c5 */ /* 0x000fcc0000000000 */
[----:B------:R-:W-:Y:S03]  /*1960*/  HGMMA.64x64x8.F32.TF32 R24, gdesc[UR8], R24, gsb0 ;  /* 0x04e00000081879f0 */ /* 0x000fe60008002818 */
[----:B------:R-:W-:Y:S02]  /*1970*/  WARPGROUP.DEPBAR.LE gsb0, 0x0 ;  /* 0x00008000000079c5 */ /* 0x000fe40000010000 */
[----:B------:R-:W-:Y:S05]  /*1980*/  @!P1 BRA `(.L_x_22) ;  /* 0x0000000400849947 */ /* 0x000fea0003800000 */
[----:B------:R-:W-:Y:S02]  /*1990*/  UIADD3 UR6, UR39, 0x1, URZ ;  /* 0x0000000127067890 */ /* 0x000fe4000fffe03f */
[----:B------:R-:W-:Y:S02]  /*19a0*/  IMAD.U32 R3, RZ, RZ, UR39 ;  /* 0x00000027ff037e24 */ /* 0x000fe4000f8e00ff */
[----:B------:R-:W-:-:S04]  /*19b0*/  UISETP.NE.AND UP0, UPT, UR6, 0x5, UPT ;  /* 0x000000050600788c */ /* 0x000fc8000bf05270 */
[----:B------:R-:W-:Y:S02]  /*19c0*/  USEL UR7, URZ, 0x1, UP0 ;  /* 0x000000013f077887 */ /* 0x000fe40008000000 */
[----:B------:R-:W-:Y:S02]  /*19d0*/  USEL UR6, UR6, URZ, UP0 ;  /* 0x0000003f06067287 */ /* 0x000fe40008000000 */
[----:B------:R-:W-:-:S06]  /*19e0*/  ULOP3.LUT UR7, UR38, UR7, URZ, 0x3c, !UPT ;  /* 0x0000000726077292 */ /* 0x000fcc000f8e3c3f */
[----:B------:R-:W-:-:S07]  /*19f0*/  IMAD.U32 R7, RZ, RZ, UR7 ;  /* 0x00000007ff077e24 */ /* 0x000fce000f8e00ff */
.L_x_29:
[----:B------:R-:W-:Y:S05]  /*1a00*/  @!P0 BRA `(.L_x_23) ;  /* 0x0000000000048947 */ /* 0x000fea0003800000 */
[----:B------:R-:W-:Y:S01]  /*1a10*/  BPT.TRAP 0x1 ;  /* 0x000000040000795c */ /* 0x000fe20000300000 */
.L_x_23:
[----:B------:R-:W3:Y:S01]  /*1a20*/  S2UR UR8, SR_CgaCtaId ;  /* 0x00000000000879c3 */ /* 0x000ee20000008800 */
[----:B------:R-:W-:Y:S01]  /*1a30*/  UMOV UR7, 0x400 ;  /* 0x0000040000077882 */ /* 0x000fe20000000000 */
[----:B01----:R-:W-:Y:S01]  /*1a40*/  IMAD.U32 R5, RZ, RZ, UR6 ;  /* 0x00000006ff057e24 */ /* 0x003fe2000f8e00ff */
[----:B------:R-:W-:Y:S01]  /*1a50*/  SHF.L.U32 R4, R7, 0x1f, RZ ;  /* 0x0000001f07047819 */ /* 0x000fe200000006ff */
[----:B---3--:R-:W-:-:S06]  /*1a60*/  ULEA UR7, UR8, UR7, 0x18 ;  /* 0x0000000708077291 */ /* 0x008fcc000f8ec03f */
[----:B------:R-:W-:-:S04]  /*1a70*/  IMAD.U32 R6, RZ, RZ, UR7 ;  /* 0x00000007ff067e24 */ /* 0x000fc8000f8e00ff */
[----:B------:R-:W-:-:S04]  /*1a80*/  IMAD R5, R5, 0x8, R6 ;  /* 0x0000000805057824 */ /* 0x000fc800078e0206 */
[----:B------:R0:W1:Y:S01]  /*1a90*/  SYNCS.PHASECHK.TRANS64.TRYWAIT P1, [R5+URZ], R4 ;  /* 0x00000004050075a7 */ /* 0x000062000802017f */
[----:B------:R-:W-:Y:S05]  /*1aa0*/  @!P0 BRA `(.L_x_24) ;  /* 0x0000000000048947 */ /* 0x000fea0003800000 */
[----:B------:R-:W-:Y:S01]  /*1ab0*/  BPT.TRAP 0x1 ;  /* 0x000000040000795c */ /* 0x000fe20000300000 */
.L_x_24:
[----:B-1----:R-:W-:Y:S05]  /*1ac0*/  @P1 BRA `(.L_x_25) ;  /* 0x0000000000081947 */ /* 0x002fea0003800000 */
[----:B------:R-:W1:Y:S02]  /*1ad0*/  SYNCS.PHASECHK.TRANS64.TRYWAIT P1, [R5+URZ], R4 ;  /* 0x00000004050075a7 */ /* 0x000e64000802017f */
[----:B-1----:R-:W-:Y:S05]  /*1ae0*/  @!P1 BRA `(.L_x_26) ;  /* 0x0000006c00bc9947 */ /* 0x002fea0003800000 */
.L_x_25:
[----:B------:R-:W-:Y:S01]  /*1af0*/  ULEA UR7, UR6, UR5, 0x9 ;  /* 0x0000000506077291 */ /* 0x000fe2000f8e483f */
[----:B------:R-:W-:Y:S01]  /*1b00*/  WARPGROUP.ARRIVE ;  /* 0x00000000000079c5 */ /* 0x000fe20000000000 */
[----:B------:R-:W-:Y:S01]  /*1b10*/  ULEA UR12, UR6, UR4, 0xb ;  /* 0x00000004060c7291 */ /* 0x000fe2000f8e583f */
[----:B------:R-:W-:Y:S01]  /*1b20*/  UMOV UR11, 0x40000040 ;  /* 0x40000040000b7882 */ /* 0x000fe20000000000 */
[----:B------:R-:W-:Y:S02]  /*1b30*/  UMOV UR9, 0x40000040 ;  /* 0x4000004000097882 */ /* 0x000fe40000000000 */
[----:B------:R-:W-:Y:S01]  /*1b40*/  UIADD3 UR13, UR12, 0x400, URZ ;  /* 0x000004000c0d7890 */ /* 0x000fe2000fffe03f */
[----:B------:R-:W-:Y:S02]  /*1b50*/  UMOV UR10, UR7 ;  /* 0x00000007000a7c82 */ /* 0x000fe40008000000 */
[----:B------:R-:W-:Y:S02]  /*1b60*/  UMOV UR8, UR12 ;  /* 0x0000000c00087c82 */ /* 0x000fe40008000000 */
[----:B------:R-:W-:Y:S01]  /*1b70*/  HGMMA.64x64x8.F32.TF32 R56, gdesc[UR8], R56, gsb0 ;  /* 0x04e00000083879f0 */ /* 0x000fe20008002838 */
[----:B------:R-:W-:Y:S01]  /*1b80*/  UMOV UR9, 0x40000040 ;  /* 0x4000004000097882 */ /* 0x000fe20000000000 */
[----:B------:R-:W-:Y:S01]  /*1b90*/  UMOV UR8, UR13 ;  /* 0x0000000d00087c82 */ /* 0x000fe20008000000 */
[----:B------:R-:W-:Y:S01]  /*1ba0*/  UIADD3 UR13, UR12, 0x402, URZ ;  /* 0x000004020c0d7890 */ /* 0x000fe2000fffe03f */
[----:B------:R-:W-:-:S02]  /*1bb0*/  WARPGROUP.DEPBAR.LE gsb0, 0x0 ;  /* 0x00008000000079c5 */ /* 0x000fc40000010000 */
        /* <DEDUP_REMOVED lines=42> */
[----:B------:R-:W-:Y:S01]  /*1e60*/  BPT.TRAP 0x1 ;  /* 0x000000040000795c */ /* 0x000fe20000300000 */
.L_x_27:
[----:B------:R-:W-:-:S13]  /*1e70*/  ISETP.NE.AND P1, PT, R23, RZ, PT ;  /* 0x000000ff1700720c */ /* 0x000fda0003f25270 */
[----:B01----:R-:W-:-:S04]  /*1e80*/  @P1 IMAD R4, R3, 0x8, R6 ;  /* 0x0000000803041824 */ /* 0x003fc800078e0206 */
[----:B------:R-:W-:-:S05]  /*1e90*/  @P1 VIADD R5, R4, 0x28 ;  /* 0x0000002804051836 */ /* 0x000fca0000000000 */
[----:B------:R-:W-:-:S04]  /*1ea0*/  @P1 PRMT R5, R22, 0x654, R5 ;  /* 0x0000065416051816 */ /* 0x000fc80000000005 */
[----:B------:R0:W-:Y:S01]  /*1eb0*/  @P1 SYNCS.ARRIVE.TRANS64.RED.A1T0 RZ, [R5+URZ], RZ ;  /* 0x000000ff05ff19a7 */ /* 0x0001e2000810043f */
[----:B------:R-:W-:-:S13]  /*1ec0*/  ISETP.GT.U32.AND P1, PT, R19, 0x1, PT ;  /* 0x000000011300780c */ /* 0x000fda0003f24070 */
[----:B0-----:R-:W-:Y:S05]  /*1ed0*/  @P1 BRA `(.L_x_28) ;  /* 0x0000000000041947 */ /* 0x001fea0003800000 */
[----:B------:R-:W-:Y:S01]  /*1ee0*/  BPT.TRAP 0x1 ;  /* 0x000000040000795c */ /* 0x000fe20000300000 */
.L_x_28:
[----:B------:R-:W-:Y:S01]  /*1ef0*/  UIADD3 UR6, UR6, 0x1, URZ ;  /* 0x0000000106067890 */ /* 0x000fe2000fffe03f */
[C---:B------:R-:W-:Y:S01]  /*1f00*/  ISETP.GT.AND P2, PT, R0.reuse, 0x1, PT ;  /* 0x000000010000780c */ /* 0x040fe20003f44270 */
[----:B------:R-:W-:Y:S02]  /*1f10*/  VIADD R3, R3, 0x1 ;  /* 0x0000000103037836 */ /* 0x000fe40000000000 */
[----:B------:R-:W-:Y:S01]  /*1f20*/  UISETP.NE.AND UP0, UPT, UR6, 0x5, UPT ;  /* 0x000000050600788c */ /* 0x000fe2000bf05270 */
[----:B------:R-:W-:Y:S02]  /*1f30*/  VIADD R0, R0, 0xffffffff ;  /* 0xffffffff00007836 */ /* 0x000fe40000000000 */
[C---:B------:R-:W-:Y:S01]  /*1f40*/  ISETP.NE.AND P1, PT, R3.reuse, 0x5, PT ;  /* 0x000000050300780c */ /* 0x040fe20003f25270 */
[----:B------:R-:W-:Y:S02]  /*1f50*/  USEL UR7, URZ, 0x1, UP0 ;  /* 0x000000013f077887 */ /* 0x000fe40008000000 */
[----:B------:R-:W-:Y:S01]  /*1f60*/  USEL UR6, UR6, URZ, UP0 ;  /* 0x0000003f06067287 */ /* 0x000fe20008000000 */
[----:B------:R-:W-:-:S03]  /*1f70*/  SEL R3, R3, RZ, P1 ;  /* 0x000000ff03037207 */ /* 0x000fc60000800000 */
[----:B------:R-:W-:Y:S01]  /*1f80*/  LOP3.LUT R7, R7, UR7, RZ, 0x3c, !PT ;  /* 0x0000000707077c12 */ /* 0x000fe2000f8e3cff */
[----:B------:R-:W-:Y:S07]  /*1f90*/  @P2 BRA `(.L_x_29) ;  /* 0xfffffff800982947 */ /* 0x000fee000383ffff */
.L_x_22:
[----:B------:R-:W3:Y:S02]  /*1fa0*/  LDC R0, c[0x0][0x28c] ;  /* 0x0000a300ff007b82 */ /* 0x000ee40000000800 */
[----:B---3--:R-:W-:-:S13]  /*1fb0*/  ISETP.GE.AND P1, PT, R0, 0x1, PT ;  /* 0x000000010000780c */ /* 0x008fda0003f26270 */
[----:B------:R-:W-:Y:S05]  /*1fc0*/  @!P1 BRA `(.L_x_30) ;  /* 0x0000000000509947 */ /* 0x000fea0003800000 */
[----:B------:R-:W-:Y:S05]  /*1fd0*/  @!P0 BRA `(.L_x_31) ;  /* 0x0000000000048947 */ /* 0x000fea0003800000 */
[----:B------:R-:W-:Y:S01]  /*1fe0*/  BPT.TRAP 0x1 ;  /* 0x000000040000795c */ /* 0x000fe20000300000 */
.L_x_31:
[----:B------:R-:W-:Y:S01]  /*1ff0*/  ISETP.NE.AND P0, PT, R23, RZ, PT ;  /* 0x000000ff1700720c */ /* 0x000fe20003f05270 */
[----:B------:R-:W-:Y:S01]  /*2000*/  BSSY B0, `(.L_x_32) ;  /* 0x000000e000007945 */ /* 0x000fe20003800000 */
[----:B------:R-:W-:-:S11]  /*2010*/  ISETP.GT.U32.AND P1, PT, R19, 0x1, PT ;  /* 0x000000011300780c */ /* 0x000fd60003f24070 */
[----:B------:R-:W-:Y:S05]  /*2020*/  @!P0 BRA `(.L_x_33) ;  /* 0x00000000002c8947 */ /* 0x000fea0003800000 */
[----:B------:R-:W-:-:S04]  /*2030*/  UISETP.LT.AND UP0, UPT, UR40, 0x1, UPT ;  /* 0x000000012800788c */ /* 0x000fc8000bf01270 */
[----:B------:R-:W-:-:S04]  /*2040*/  USEL UR6, UR40, 0x1, UP0 ;  /* 0x0000000128067887 */ /* 0x000fc80008000000 */
[----:B------:R-:W-:-:S04]  /*2050*/  UIADD3 UR6, UR39, UR40, -UR6 ;  /* 0x0000002827067290 */ /* 0x000fc8000fffe806 */
[----:B------:R-:W-:-:S04]  /*2060*/  UIMAD.WIDE.U32 UR4, UR6, -0x33333333, URZ ;  /* 0xcccccccd060478a5 */ /* 0x000fc8000f8e003f */
[----:B------:R-:W-:-:S04]  /*2070*/  USHF.R.U32.HI UR4, URZ, 0x2, UR5 ;  /* 0x000000023f047899 */ /* 0x000fc80008011605 */
[----:B------:R-:W-:-:S06]  /*2080*/  UIMAD UR6, UR4, -0x5, UR6 ;  /* 0xfffffffb040678a4 */ /* 0x000fcc000f8e0206 */
[----:B------:R-:W-:-:S04]  /*2090*/  IMAD.U32 R3, RZ, RZ, UR6 ;  /* 0x00000006ff037e24 */ /* 0x000fc8000f8e00ff */
[----:B------:R-:W-:-:S04]  /*20a0*/  IMAD R0, R3, 0x8, R6 ;  /* 0x0000000803007824 */ /* 0x000fc800078e0206 */
[----:B------:R-:W-:-:S05]  /*20b0*/  VIADD R3, R0, 0x28 ;  /* 0x0000002800037836 */ /* 0x000fca0000000000 */
[----:B------:R-:W-:-:S04]  /*20c0*/  PRMT R3, R22, 0x654, R3 ;  /* 0x0000065416037816 */ /* 0x000fc80000000003 */
[----:B------:R3:W-:Y:S03]  /*20d0*/  SYNCS.ARRIVE.TRANS64.RED.A1T0 RZ, [R3+URZ], RZ ;  /* 0x000000ff03ff79a7 */ /* 0x0007e6000810043f */
.L_x_33:
[----:B------:R-:W-:Y:S05]  /*20e0*/  BSYNC B0 ;  /* 0x0000000000007941 */ /* 0x000fea0003800000 */
.L_x_32:
[----:B------:R-:W-:Y:S05]  /*20f0*/  @P1 BRA `(.L_x_30) ;  /* 0x0000000000041947 */ /* 0x000fea0003800000 */
[----:B------:R-:W-:Y:S01]  /*2100*/  BPT.TRAP 0x1 ;  /* 0x000000040000795c */ /* 0x000fe20000300000 */
.L_x_30:
[----:B------:R-:W4:Y:S01]  /*2110*/  LDC R6, c[0x0][0x288] ;  /* 0x0000a200ff067b82 */ /* 0x000f220000000800 */
[--C-:B------:R-:W-:Y:S01]  /*2120*/  SHF.R.U32.HI R0, RZ, 0x2, R18.reuse ;  /* 0x00000002ff007819 */ /* 0x100fe20000011612 */
[----:B------:R-:W-:Y:S01]  /*2130*/  IMAD.SHL.U32 R11, R92, 0x40, RZ ;  /* 0x000000405c0b7824 */ /* 0x000fe200078e00ff */
[----:B01----:R-:W-:Y:S01]  /*2140*/  SHF.R.U32.HI R5, RZ, 0x7, R18 ;  /* 0x00000007ff057819 */ /* 0x003fe20000011612 */
[----:B------:R-:W-:Y:S01]  /*2150*/  UIADD3 UR39, UR40, UR39, URZ ;  /* 0x0000002728277290 */ /* 0x000fe2000fffe03f */
[----:B---3--:R-:W-:Y:S01]  /*2160*/  LOP3.LUT R3, R0, 0x7, RZ, 0xc0, !PT ;  /* 0x0000000700037812 */ /* 0x008fe200078ec0ff */
[----:B------:R-:W-:Y:S01]  /*2170*/  ULDC UR7, c[0x0][0x284] ;  /* 0x0000a10000077ab9 */ /* 0x000fe20000000800 */
[----:B------:R-:W-:Y:S01]  /*2180*/  LOP3.LUT R0, R5, 0x1, RZ, 0xc0, !PT ;  /* 0x0000000105007812 */ /* 0x000fe200078ec0ff */
[----:B------:R-:W-:Y:S01]  /*2190*/  UISETP.GT.U32.AND UP0, UPT, UR39, 0x4, UPT ;  /* 0x000000042700788c */ /* 0x000fe2000bf04070 */
[C---:B------:R-:W-:Y:S01]  /*21a0*/  LOP3.LUT R4, R18.reuse, 0x60, RZ, 0xc0, !PT ;  /* 0x0000006012047812 */ /* 0x040fe200078ec0ff */
[----:B------:R-:W-:Y:S01]  /*21b0*/  UISETP.GE.U32.AND UP1, UPT, UR40, 0x5, UPT ;  /* 0x000000052800788c */ /* 0x000fe2000bf26070 */
[----:B------:R-:W-:Y:S01]  /*21c0*/  LOP3.LUT R5, R18, 0x3, RZ, 0xc0, !PT ;  /* 0x0000000312057812 */ /* 0x000fe200078ec0ff */
[----:B------:R-:W-:Y:S01]  /*21d0*/  IMAD.SHL.U32 R8, R0, 0x40, RZ ;  /* 0x0000004000087824 */ /* 0x000fe200078e00ff */
[----:B------:R-:W-:Y:S01]  /*21e0*/  SHF.R.U32.HI R4, RZ, 0x1, R4 ;  /* 0x00000001ff047819 */ /* 0x000fe20000011604 */
[----:B------:R-:W-:Y:S01]  /*21f0*/  UISETP.LT.U32.AND UP0, UPT, UR40, 0x5, UP0 ;  /* 0x000000052800788c */ /* 0x000fe20008701070 */
[----:B------:R-:W-:Y:S01]  /*2200*/  SHF.R.S32.HI R15, RZ, 0x1f, R89 ;  /* 0x0000001fff0f7819 */ /* 0x000fe20000011459 */
[----:B------:R-:W-:Y:S01]  /*2210*/  ULDC.64 UR8, c[0x0][0x5d0] ;  /* 0x0001740000087ab9 */ /* 0x000fe20000000a00 */
[--C-:B------:R-:W-:Y:S01]  /*2220*/  IADD3 R7, RZ, -R4, -R3.reuse ;  /* 0x80000004ff077210 */ /* 0x100fe20007ffe803 */
[----:B------:R-:W-:Y:S01]  /*2230*/  UIMAD.WIDE.U32 UR4, UR39, -0x33333333, URZ ;  /* 0xcccccccd270478a5 */ /* 0x000fe2000f8e003f */
[----:B------:R-:W-:Y:S01]  /*2240*/  LOP3.LUT R3, R8, 0x40, R3, 0xe2, !PT ;  /* 0x0000004008037812 */ /* 0x000fe200078ee203 */
[----:B------:R-:W-:Y:S01]  /*2250*/  IMAD.SHL.U32 R8, R18, 0x2, RZ ;  /* 0x0000000212087824 */ /* 0x000fe200078e00ff */
[----:B------:R-:W-:Y:S01]  /*2260*/  USEL UR6, URZ, 0x1, !UP0 ;  /* 0x000000013f067887 */ /* 0x000fe2000c000000 */
[----:B------:R-:W-:Y:S01]  /*2270*/  IMAD R0, R0, -0x40, R7 ;  /* 0xffffffc000007824 */ /* 0x000fe200078e0207 */
[----:B------:R-:W-:Y:S01]  /*2280*/  USHF.R.U32.HI UR4, URZ, 0x2, UR5 ;  /* 0x000000023f047899 */ /* 0x000fe20008011605 */
[----:B----4-:R-:W-:Y:S01]  /*2290*/  IMAD R10, R5, -0x2, R6 ;  /* 0xfffffffe050a7824 */ /* 0x010fe200078e0206 */
[C---:B------:R-:W-:Y:S01]  /*22a0*/  ISETP.GE.AND P0, PT, R11.reuse, R6, PT ;  /* 0x000000060b00720c */ /* 0x040fe20003f06270 */
[C---:B------:R-:W-:Y:S01]  /*22b0*/  IMAD.SHL.U32 R5, R102.reuse, 0x100, RZ ;  /* 0x0000010066057824 */ /* 0x040fe200078e00ff */
[----:B------:R-:W-:Y:S01]  /*22c0*/  LOP3.LUT R8, R11, 0x6, R8, 0xf8, !PT ;  /* 0x000000060b087812 */ /* 0x000fe200078ef808 */
[----:B------:R-:W-:Y:S01]  /*22d0*/  IMAD R6, R15, UR8, RZ ;  /* 0x000000080f067c24 */ /* 0x000fe2000f8e02ff */
[----:B------:R-:W-:Y:S01]  /*22e0*/  ULOP3.LUT UR38, UR38, UR6, URZ, 0x3c, !UPT ;  /* 0x0000000626267292 */ /* 0x000fe2000f8e3c3f */
[----:B------:R-:W-:Y:S01]  /*22f0*/  IMAD.WIDE R102, R102, 0x100, RZ ;  /* 0x0000010066667825 */ /* 0x000fe200078e02ff */
[----:B------:R-:W-:Y:S01]  /*2300*/  ISETP.GE.OR P0, PT, R5, UR7, P0 ;  /* 0x0000000705007c0c */ /* 0x000fe20008706670 */
[----:B------:R-:W-:Y:S01]  /*2310*/  UIMAD UR39, UR4, -0x5, UR39 ;  /* 0xfffffffb042778a4 */ /* 0x000fe2000f8e0227 */
[----:B------:R-:W-:Y:S01]  /*2320*/  SHF.R.S32.HI R9, RZ, 0x1f, R8 ;  /* 0x0000001fff097819 */ /* 0x000fe20000011408 */
[----:B------:R-:W-:Y:S01]  /*2330*/  IMAD R13, R89, UR9, R6 ;  /* 0x00000009590d7c24 */ /* 0x000fe2000f8e0206 */
[----:B------:R-:W-:Y:S01]  /*2340*/  LOP3.LUT R113, R102, R3, R4, 0xfe, !PT ;  /* 0x0000000366717212 */ /* 0x000fe200078efe04 */
[----:B------:R-:W-:Y:S01]  /*2350*/  @UP1 ULOP3.LUT UR38, UR38, 0x1, UR4, 0x78, !UPT ;  /* 0x0000000126261892 */ /* 0x000fe2000f8e7804 */
[----:B------:R-:W-:Y:S01]  /*2360*/  IADD3 R3, -R5, UR7, R0 ;  /* 0x0000000705037c10 */ /* 0x000fe2000fffe100 */
[----:B------:R-:W-:-:S04]  /*2370*/  IMAD.WIDE.U32 R6, R89, UR8, R8 ;  /* 0x0000000859067c25 */ /* 0x000fc8000f8e0008 */
[----:B------:R-:W-:Y:S02]  /*2380*/  IMAD.IADD R7, R7, 0x1, R13 ;  /* 0x0000000107077824 */ /* 0x000fe400078e020d */
[----:B------:R-:W-:Y:S02]  /*2390*/  IMAD.IADD R4, R10, 0x1, -R11 ;  /* 0x000000010a047824 */ /* 0x000fe400078e0a0b */
[----:B------:R-:W-:Y:S01]  /*23a0*/  IMAD.MOV.U32 R0, RZ, RZ, -0x1 ;  /* 0xffffffffff007424 */ /* 0x000fe200078e00ff */
[----:B------:R-:W-:Y:S06]  /*23b0*/  @P0 BRA `(.L_x_34) ;  /* 0x0000004800380947 */ /* 0x000fec0003800000 */
[----:B------:R-:W0:Y:S01]  /*23c0*/  LDC.64 R10, c[0x0][0x5c8] ;  /* 0x00017200ff0a7b82 */ /* 0x000e220000000a00 */
[----:B-----5:R-:W-:Y:S01]  /*23d0*/  FSETP.NEU.AND P1, PT, R90, RZ, PT ;  /* 0x000000ff5a00720b */ /* 0x020fe20003f2d000 */
[----:B------:R-:W-:Y:S01]  /*23e0*/  BSSY B0, `(.L_x_34) ;  /* 0x000048b000007945 */ /* 0x000fe20003800000 */
[----:B------:R-:W-:-:S04]  /*23f0*/  ISETP.GT.AND P6, PT, R4, RZ, PT ;  /* 0x000000ff0400720c */ /* 0x000fc80003fc4270 */
[----:B------:R-:W-:Y:S01]  /*2400*/  ISETP.GT.AND P0, PT, R3, RZ, P6 ;  /* 0x000000ff0300720c */ /* 0x000fe20003704270 */
[-C--:B0-----:R-:W-:Y:S02]  /*2410*/  IMAD R12, R103, R10.reuse, RZ ;  /* 0x0000000a670c7224 */ /* 0x081fe400078e02ff */
[----:B------:R-:W-:-:S04]  /*2420*/  IMAD.WIDE.U32 R104, R113, R10, R6 ;  /* 0x0000000a71687225 */ /* 0x000fc800078e0006 */
[----:B------:R-:W-:-:S04]  /*2430*/  IMAD R5, R113, R11, R12 ;  /* 0x0000000b71057224 */ /* 0x000fc800078e020c */
[----:B------:R-:W-:Y:S01]  /*2440*/  IMAD.IADD R107, R105, 0x1, R5 ;  /* 0x00000001696b7824 */ /* 0x000fe200078e0205 */
[----:B------:R-:W-:Y:S06]  /*2450*/  @!P1 BRA `(.L_x_35) ;  /* 0x0000003000989947 */ /* 0x000fec0003800000 */
[----:B------:R-:W0:Y:S01]  /*2460*/  LDC.64 R94, c[0x0][0x5b8] ;  /* 0x00016e00ff5e7b82 */ /* 0x000e220000000a00 */
[----:B------:R-:W-:-:S07]  /*2470*/  ULDC.64 UR4, c[0x0][0x5c0] ;  /* 0x0001700000047ab9 */ /* 0x000fce0000000a00 */
[----:B------:R-:W1:Y:S08]  /*2480*/  LDC.64 R100, c[0x0][0x5b0] ;  /* 0x00016c00ff647b82 */ /* 0x000e700000000a00 */
[----:B------:R-:W3:Y:S01]  /*2490*/  LDC.64 R92, c[0x0][0x5a8] ;  /* 0x00016a00ff5c7b82 */ /* 0x000ee20000000a00 */
[-C--:B0-----:R-:W-:Y:S02]  /*24a0*/  IMAD R6, R15, R94.reuse, RZ ;  /* 0x0000005e0f067224 */ /* 0x081fe400078e02ff */
[----:B------:R-:W-:-:S04]  /*24b0*/  IMAD.WIDE.U32 R98, R89, R94, R8 ;  /* 0x0000005e59627225 */ /* 0x000fc800078e0008 */
[----:B------:R-:W-:Y:S02]  /*24c0*/  IMAD R111, R89, R95, R6 ;  /* 0x0000005f596f7224 */ /* 0x000fe400078e0206 */
[-C--:B-1----:R-:W-:Y:S02]  /*24d0*/  IMAD R6, R103, R100.reuse, RZ ;  /* 0x0000006467067224 */ /* 0x082fe400078e02ff */
[----:B------:R-:W-:Y:S02]  /*24e0*/  IMAD.IADD R97, R99, 0x1, R111 ;  /* 0x0000000163617824 */ /* 0x000fe400078e026f */
[----:B------:R-:W-:Y:S02]  /*24f0*/  IMAD.MOV.U32 R96, RZ, RZ, R98 ;  /* 0x000000ffff607224 */ /* 0x000fe400078e0062 */
[C---:B------:R-:W-:Y:S02]  /*2500*/  IMAD R95, R113.reuse, R101, R6 ;  /* 0x00000065715f7224 */ /* 0x040fe400078e0206 */
[----:B------:R-:W-:-:S04]  /*2510*/  IMAD.WIDE.U32 R6, R113, R100, R96 ;  /* 0x0000006471067225 */ /* 0x000fc800078e0060 */
[----:B------:R-:W-:Y:S01]  /*2520*/  IMAD.IADD R5, R7, 0x1, R95 ;  /* 0x0000000107057824 */ /* 0x000fe200078e025f */
[----:B---3--:R-:W-:-:S04]  /*2530*/  LEA R14, P1, R6, R92, 0x2 ;  /* 0x0000005c060e7211 */ /* 0x008fc800078210ff */
[----:B------:R-:W-:-:S05]  /*2540*/  LEA.HI.X R15, R6, R93, R5, 0x2, P1 ;  /* 0x0000005d060f7211 */ /* 0x000fca00008f1405 */
[----:B------:R-:W3:Y:S01]  /*2550*/  @P0 LDG.E.LTC128B R5, desc[UR36][R14.64] ;  /* 0x000000240e050981 */ /* 0x000ee2000c1e1920 */
[----:B------:R-:W-:Y:S01]  /*2560*/  LEA R12, P1, R104, UR4, 0x2 ;  /* 0x00000004680c7c11 */ /* 0x000fe2000f8210ff */
[----:B------:R-:W-:Y:S01]  /*2570*/  IMAD.WIDE.U32 R6, R113, R100, R8 ;  /* 0x0000006471067225 */ /* 0x000fe200078e0008 */
[----:B------:R-:W-:Y:S01]  /*2580*/  ISETP.GT.AND P4, PT, R4, 0x1, PT ;  /* 0x000000010400780c */ /* 0x000fe20003f84270 */
[----:B------:R-:W-:Y:S01]  /*2590*/  BSSY B1, `(.L_x_36) ;  /* 0x0000013000017945 */ /* 0x000fe20003800000 */
[----:B------:R-:W-:Y:S01]  /*25a0*/  SHF.L.U64.HI R105, R100, 0x3, R101 ;  /* 0x0000000364697819 */ /* 0x000fe20000010265 */
[----:B------:R-:W-:Y:S02]  /*25b0*/  IMAD.IADD R7, R95, 0x1, R7 ;  /* 0x000000015f077824 */ /* 0x000fe400078e0207 */
[----:B------:R-:W-:-:S04]  /*25c0*/  IMAD.WIDE.U32 R20, R89, R94, R6 ;  /* 0x0000005e59147225 */ /* 0x000fc800078e0006 */
[----:B------:R-:W-:Y:S01]  /*25d0*/  IMAD.IADD R7, R111, 0x1, R21 ;  /* 0x000000016f077824 */ /* 0x000fe200078e0215 */
[----:B------:R-:W-:-:S04]  /*25e0*/  LEA R6, P2, R20, R92, 0x2 ;  /* 0x0000005c14067211 */ /* 0x000fc800078410ff */
[----:B------:R-:W-:Y:S02]  /*25f0*/  LEA.HI.X R7, R20, R93, R7, 0x2, P2 ;  /* 0x0000005d14077211 */ /* 0x000fe400010f1407 */
[----:B---3--:R-:W-:-:S05]  /*2600*/  LOP3.LUT R13, R5, 0xffffe000, RZ, 0xc0, !PT ;  /* 0xffffe000050d7812 */ /* 0x008fca00078ec0ff */
[----:B--2---:R-:W-:Y:S01]  /*2610*/  FMUL R91, R13, R90 ;  /* 0x0000005a0d5b7220 */ /* 0x004fe20000400000 */
[----:B------:R-:W-:Y:S01]  /*2620*/  LEA.HI.X R13, R104, UR5, R107, 0x2, P1 ;  /* 0x00000005680d7c11 */ /* 0x000fe200088f146b */
[----:B------:R-:W-:Y:S01]  /*2630*/  IMAD.SHL.U32 R104, R100, 0x8, RZ ;  /* 0x0000000864687824 */ /* 0x000fe200078e00ff */
[----:B------:R-:W-:Y:S01]  /*2640*/  ISETP.GT.AND P1, PT, R3, RZ, P4 ;  /* 0x000000ff0300720c */ /* 0x000fe20002724270 */
[----:B------:R-:W-:Y:S01]  /*2650*/  FFMA R91, R56, R88, R91 ;  /* 0x00000058385b7223 */ /* 0x000fe2000000005b */
[----:B------:R-:W-:Y:S01]  /*2660*/  P2R R107, PR, RZ, 0x10 ;  /* 0x00000010ff6b7803 */ /* 0x000fe20000000000 */
[----:B------:R-:W-:-:S03]  /*2670*/  IMAD.WIDE.U32 R20, R113, R100, R104 ;  /* 0x0000006471147225 */ /* 0x000fc600078e0068 */
[----:B------:R-:W-:-:S05]  /*2680*/  F2FP.TF32.F32.PACK_B R91, R91 ;  /* 0x0000005bff5b723e */ /* 0x000fca00024050ff */
[----:B------:R0:W-:Y:S02]  /*2690*/  @P0 STG.E desc[UR36][R12.64], R91 ;  /* 0x0000005b0c000986 */ /* 0x0001e4000c101924 */
[----:B------:R-:W-:Y:S05]  /*26a0*/  @!P1 BRA `(.L_x_37) ;  /* 0x0000000000049947 */ /* 0x000fea0003800000 */
[----:B------:R1:W5:Y:S02]  /*26b0*/  LDG.E.LTC128B R5, desc[UR36][R6.64+0x4] ;  /* 0x0000042406057981 */ /* 0x000364000c1e1920 */
.L_x_37:
[----:B------:R-:W-:Y:S05]  /*26c0*/  BSYNC B1 ;  /* 0x0000000000017941 */ /* 0x000fea0003800000 */
.L_x_36:
[----:B-----5:R-:W-:Y:S01]  /*26d0*/  LOP3.LUT R15, R5, 0xffffe000, RZ, 0xc0, !PT ;  /* 0xffffe000050f7812 */ /* 0x020fe200078ec0ff */
[----:B------:R-:W-:Y:S01]  /*26e0*/  IMAD.IADD R95, R95, 0x1, R21 ;  /* 0x000000015f5f7824 */ /* 0x000fe200078e0215 */
[----:B------:R-:W-:Y:S01]  /*26f0*/  IADD3 R21, P2, R98, R20, RZ ;  /* 0x0000001462157210 */ /* 0x000fe20007f5e0ff */
[----:B0-----:R-:W-:Y:S01]  /*2700*/  IMAD.MOV.U32 R91, RZ, RZ, R5 ;  /* 0x000000ffff5b7224 */ /* 0x001fe200078e0005 */
[----:B------:R-:W-:Y:S01]  /*2710*/  ISETP.GT.AND P0, PT, R3, 0x8, P6 ;  /* 0x000000080300780c */ /* 0x000fe20003704270 */
[----:B------:R-:W-:Y:S02]  /*2720*/  FMUL R14, R15, R90 ;  /* 0x0000005a0f0e7220 */ /* 0x000fe40000400000 */
[----:B------:R-:W-:Y:S02]  /*2730*/  IMAD.X R56, R95, 0x1, R97, P2 ;  /* 0x000000015f387824 */ /* 0x000fe400010e0661 */
[----:B------:R-:W-:Y:S01]  /*2740*/  FFMA R115, R57, R88, R14 ;  /* 0x0000005839737223 */ /* 0x000fe2000000000e */
[----:B------:R-:W-:-:S04]  /*2750*/  LEA R14, P2, R21, R92, 0x2 ;  /* 0x0000005c150e7211 */ /* 0x000fc800078410ff */
[----:B------:R-:W-:Y:S02]  /*2760*/  F2FP.TF32.F32.PACK_B R115, R115 ;  /* 0x00000073ff73723e */ /* 0x000fe400024050ff */
[----:B------:R-:W-:-:S03]  /*2770*/  LEA.HI.X R15, R21, R93, R56, 0x2, P2 ;  /* 0x0000005d150f7211 */ /* 0x000fc600010f1438 */
[----:B------:R0:W-:Y:S04]  /*2780*/  @P1 STG.E desc[UR36][R12.64+0x4], R115 ;  /* 0x000004730c001986 */ /* 0x0001e8000c101924 */
[----:B------:R2:W3:Y:S01]  /*2790*/  @P0 LDG.E.LTC128B R91, desc[UR36][R14.64] ;  /* 0x000000240e5b0981 */ /* 0x0004e2000c1e1920 */
[----:B------:R-:W-:Y:S01]  /*27a0*/  IADD3 R56, P1, R8, R20, RZ ;  /* 0x0000001408387210 */ /* 0x000fe20007f3e0ff */
[----:B------:R-:W-:Y:S01]  /*27b0*/  BSSY B1, `(.L_x_38) ;  /* 0x0000012000017945 */ /* 0x000fe20003800000 */
[----:B------:R-:W-:-:S03]  /*27c0*/  SHF.L.U64.HI R109, R10, 0x5, R11 ;  /* 0x000000050a6d7819 */ /* 0x000fc6000001020b */
[----:B------:R-:W-:Y:S01]  /*27d0*/  IMAD.X R57, R9, 0x1, R95, P1 ;  /* 0x0000000109397824 */ /* 0x000fe200008e065f */
[----:B------:R-:W-:Y:S01]  /*27e0*/  ISETP.GT.AND P1, PT, R3, 0x8, P4 ;  /* 0x000000080300780c */ /* 0x000fe20002724270 */
[----:B------:R-:W-:Y:S02]  /*27f0*/  IMAD.SHL.U32 R95, R10, 0x20, RZ ;  /* 0x000000200a5f7824 */ /* 0x000fe400078e00ff */
[----:B------:R-:W-:-:S03]  /*2800*/  IMAD.WIDE.U32 R56, R89, R94, R56 ;  /* 0x0000005e59387225 */ /* 0x000fc600078e0038 */
[----:B------:R-:W-:Y:S02]  /*2810*/  IADD3 R20, P2, R95, R12, RZ ;  /* 0x0000000c5f147210 */ /* 0x000fe40007f5e0ff */
[----:B--2---:R-:W-:-:S03]  /*2820*/  LEA R14, P3, R56, R92, 0x2 ;  /* 0x0000005c380e7211 */ /* 0x004fc600078610ff */
[----:B------:R-:W-:Y:S01]  /*2830*/  IMAD.X R21, R109, 0x1, R13, P2 ;  /* 0x000000016d157824 */ /* 0x000fe200010e060d */
[----:B---3--:R-:W-:-:S05]  /*2840*/  LOP3.LUT R5, R91, 0xffffe000, RZ, 0xc0, !PT ;  /* 0xffffe0005b057812 */ /* 0x008fca00078ec0ff */
[----:B------:R-:W-:-:S04]  /*2850*/  FMUL R5, R5, R90 ;  /* 0x0000005a05057220 */ /* 0x000fc80000400000 */
[----:B------:R-:W-:Y:S01]  /*2860*/  FFMA R117, R58, R88, R5 ;  /* 0x000000583a757223 */ /* 0x000fe20000000005 */
[----:B------:R-:W-:-:S04]  /*2870*/  IMAD.IADD R5, R111, 0x1, R57 ;  /* 0x000000016f057824 */ /* 0x000fc800078e0239 */
[----:B------:R-:W-:Y:S02]  /*2880*/  F2FP.TF32.F32.PACK_B R117, R117 ;  /* 0x00000075ff75723e */ /* 0x000fe400024050ff */
[----:B------:R-:W-:-:S03]  /*2890*/  LEA.HI.X R15, R56, R93, R5, 0x2, P3 ;  /* 0x0000005d380f7211 */ /* 0x000fc600018f1405 */
[----:B------:R0:W-:Y:S01]  /*28a0*/  @P0 STG.E desc[UR36][R20.64], R117 ;  /* 0x0000007514000986 */ /* 0x0001e2000c101924 */
[----:B------:R-:W-:Y:S05]  /*28b0*/  @!P1 BRA `(.L_x_39) ;  /* 0x0000000000049947 */ /* 0x000fea0003800000 */
[----:B------:R2:W5:Y:S02]  /*28c0*/  LDG.E.LTC128B R91, desc[UR36][R14.64+0x4] ;  /* 0x000004240e5b7981 */ /* 0x000564000c1e1920 */
.L_x_39:
[----:B------:R-:W-:Y:S05]  /*28d0*/  BSYNC B1 ;  /* 0x0000000000017941 */ /* 0x000fea0003800000 */
.L_x_38:
[----:B-----5:R-:W-:Y:S01]  /*28e0*/  LOP3.LUT R5, R91, 0xffffe000, RZ, 0xc0, !PT ;  /* 0xffffe0005b057812 */ /* 0x020fe200078ec0ff */
[----:B------:R-:W-:Y:S01]  /*28f0*/  BSSY B1, `(.L_x_40) ;  /* 0x000000c000017945 */ /* 0x000fe20003800000 */
[----:B------:R-:W-:-:S03]  /*2900*/  ISETP.GT.AND P4, PT, R4, 0x8, PT ;  /* 0x000000080400780c */ /* 0x000fc60003f84270 */
[----:B------:R-:W-:Y:S01]  /*2910*/  FMUL R56, R5, R90 ;  /* 0x0000005a05387220 */ /* 0x000fe20000400000 */
[----:B------:R-:W-:Y:S01]  /*2920*/  ISETP.GT.AND P0, PT, R3, RZ, P4 ;  /* 0x000000ff0300720c */ /* 0x000fe20002704270 */
[----:B------:R-:W-:Y:S01]  /*2930*/  IMAD.SHL.U32 R5, R10, 0x200, RZ ;  /* 0x000002000a057824 */ /* 0x000fe200078e00ff */
[----:B------:R-:W-:Y:S01]  /*2940*/  P2R R108, PR, RZ, 0x10 ;  /* 0x00000010ff6c7803 */ /* 0x000fe20000000000 */
[----:B------:R-:W-:Y:S01]  /*2950*/  FFMA R59, R59, R88, R56 ;  /* 0x000000583b3b7223 */ /* 0x000fe20000000038 */
[----:B------:R-:W-:-:S04]  /*2960*/  IMAD.MOV.U32 R56, RZ, RZ, R91 ;  /* 0x000000ffff387224 */ /* 0x000fc800078e005b */
[----:B------:R-:W-:-:S05]  /*2970*/  F2FP.TF32.F32.PACK_B R59, R59 ;  /* 0x0000003bff3b723e */ /* 0x000fca00024050ff */
[----:B------:R3:W-:Y:S01]  /*2980*/  @P1 STG.E desc[UR36][R20.64+0x4], R59 ;  /* 0x0000043b14001986 */ /* 0x0007e2000c101924 */
[----:B------:R-:W-:Y:S05]  /*2990*/  @!P0 BRA `(.L_x_41) ;  /* 0x0000000000048947 */ /* 0x000fea0003800000 */
[----:B------:R4:W5:Y:S02]  /*29a0*/  LDG.E.LTC128B R56, desc[UR36][R6.64+0x20] ;  /* 0x0000202406387981 */ /* 0x000964000c1e1920 */
.L_x_41:
[----:B------:R-:W-:Y:S05]  /*29b0*/  BSYNC B1 ;  /* 0x0000000000017941 */ /* 0x000fea0003800000 */
.L_x_40:
[----:B-----5:R-:W-:Y:S01]  /*29c0*/  LOP3.LUT R57, R56, 0xffffe000, RZ, 0xc0, !PT ;  /* 0xffffe00038397812 */ /* 0x020fe200078ec0ff */
[----:B------:R-:W-:Y:S01]  /*29d0*/  BSSY B1, `(.L_x_42) ;  /* 0x000000d000017945 */ /* 0x000fe20003800000 */
[----:B------:R-:W-:Y:S02]  /*29e0*/  SHF.L.U64.HI R91, R10, 0x9, R11 ;  /* 0x000000090a5b7819 */ /* 0x000fe4000001020b */
[----:B------:R-:W-:Y:S01]  /*29f0*/  IADD3 R10, P1, P2, R5, R12, R95 ;  /* 0x0000000c050a7210 */ /* 0x000fe20007a3e05f */
[----:B------:R-:W-:Y:S01]  /*2a00*/  FMUL R57, R57, R90 ;  /* 0x0000005a39397220 */ /* 0x000fe20000400000 */
[----:B------:R-:W-:Y:S02]  /*2a10*/  ISETP.GT.AND P3, PT, R4, 0x9, PT ;  /* 0x000000090400780c */ /* 0x000fe40003f64270 */
[----:B------:R-:W-:Y:S01]  /*2a20*/  IADD3.X R11, R91, R13, R109, P1, P2 ;  /* 0x0000000d5b0b7210 */ /* 0x000fe20000fe446d */
[----:B------:R-:W-:Y:S01]  /*2a30*/  FFMA R57, R60, R88, R57 ;  /* 0x000000583c397223 */ /* 0x000fe20000000039 */
[----:B------:R-:W-:-:S02]  /*2a40*/  ISETP.GT.AND P1, PT, R3, RZ, P3 ;  /* 0x000000ff0300720c */ /* 0x000fc40001f24270 */
[----:B------:R-:W-:Y:S02]  /*2a50*/  P2R R109, PR, RZ, 0x8 ;  /* 0x00000008ff6d7803 */ /* 0x000fe40000000000 */
[----:B------:R-:W-:-:S05]  /*2a60*/  F2FP.TF32.F32.PACK_B R57, R57 ;  /* 0x00000039ff39723e */ /* 0x000fca00024050ff */
[----:B------:R0:W-:Y:S04]  /*2a70*/  @P0 STG.E desc[UR36][R12.64+0x20], R57 ;  /* 0x000020390c000986 */ /* 0x0001e8000c101924 */
[----:B------:R-:W-:Y:S05]  /*2a80*/  @!P1 BRA `(.L_x_43) ;  /* 0x0000000000049947 */ /* 0x000fea0003800000 */
[----:B------:R0:W5:Y:S02]  /*2a90*/  LDG.E.LTC128B R56, desc[UR36][R6.64+0x24] ;  /* 0x0000242406387981 */ /* 0x000164000c1e1920 */
.L_x_43:
[----:B------:R-:W-:Y:S05]  /*2aa0*/  BSYNC B1 ;  /* 0x0000000000017941 */ /* 0x000fea0003800000 */
.L_x_42:
[----:B0----5:R-:W-:Y:S01]  /*2ab0*/  LOP3.LUT R57, R56, 0xffffe000, RZ, 0xc0, !PT ;  /* 0xffffe00038397812 */ /* 0x021fe200078ec0ff */
[----:B------:R-:W-:Y:S01]  /*2ac0*/  BSSY B1, `(.L_x_44) ;  /* 0x0000008000017945 */ /* 0x000fe20003800000 */
[----:B------:R-:W-:-:S03]  /*2ad0*/  ISETP.GT.AND P0, PT, R3, 0x8, P4 ;  /* 0x000000080300780c */ /* 0x000fc60002704270 */
[----:B------:R-:W-:-:S04]  /*2ae0*/  FMUL R58, R57, R90 ;  /* 0x0000005a393a7220 */ /* 0x000fc80000400000 */
[----:B------:R-:W-:-:S05]  /*2af0*/  FFMA R61, R61, R88, R58 ;  /* 0x000000583d3d7223 */ /* 0x000fca000000003a */
[----:B------:R-:W-:-:S05]  /*2b00*/  F2FP.TF32.F32.PACK_B R61, R61 ;  /* 0x0000003dff3d723e */ /* 0x000fca00024050ff */
[----:B------:R0:W-:Y:S01]  /*2b10*/  @P1 STG.E desc[UR36][R12.64+0x24], R61 ;  /* 0x0000243d0c001986 */ /* 0x0001e2000c101924 */
[----:B------:R-:W-:Y:S05]  /*2b20*/  @!P0 BRA `(.L_x_45) ;  /* 0x0000000000048947 */ /* 0x000fea0003800000 */
[----:B------:R0:W5:Y:S02]  /*2b30*/  LDG.E.LTC128B R56, desc[UR36][R14.64+0x20] ;  /* 0x000020240e387981 */ /* 0x000164000c1e1920 */
.L_x_45:
[----:B------:R-:W-:Y:S05]  /*2b40*/  BSYNC B1 ;  /* 0x0000000000017941 */ /* 0x000fea0003800000 */
.L_x_44:
[----:B-----5:R-:W-:Y:S01]  /*2b50*/  LOP3.LUT R57, R56, 0xffffe000, RZ, 0xc0, !PT ;  /* 0xffffe00038397812 */ /* 0x020fe200078ec0ff */
        /* <DEDUP_REMOVED lines=8> */
.L_x_47:
[----:B------:R-:W-:Y:S05]  /*2be0*/  BSYNC B1 ;  /* 0x0000000000017941 */ /* 0x000fea0003800000 */
.L_x_46:
[----:B0----5:R-:W-:Y:S01]  /*2bf0*/  LOP3.LUT R57, R56, 0xffffe000, RZ, 0xc0, !PT ;  /* 0xffffe00038397812 */ /* 0x021fe200078ec0ff */
[----:B------:R-:W-:Y:S01]  /*2c00*/  BSSY B1, `(.L_x_48) ;  /* 0x000000d000017945 */ /* 0x000fe20003800000 */
[----:B------:R-:W-:Y:S01]  /*2c10*/  IADD3 R113, P0, R113, 0x80, RZ ;  /* 0x0000008071717810 */ /* 0x000fe20007f1e0ff */
[----:B------:R-:W-:Y:S01]  /*2c20*/  IMAD.MOV.U32 R62, RZ, RZ, R56 ;  /* 0x000000ffff3e7224 */ /* 0x000fe200078e0038 */
[----:B------:R-:W-:Y:S01]  /*2c30*/  ISETP.GT.AND P2, PT, R4, 0x10, PT ;  /* 0x000000100400780c */ /* 0x000fe20003f44270 */
[----:B------:R-:W-:Y:S02]  /*2c40*/  FMUL R58, R57, R90 ;  /* 0x0000005a393a7220 */ /* 0x000fe40000400000 */
[----:B------:R-:W-:Y:S01]  /*2c50*/  IMAD.X R103, RZ, RZ, R103, P0 ;  /* 0x000000ffff677224 */ /* 0x000fe200000e0667 */
[----:B------:R-:W-:Y:S01]  /*2c60*/  ISETP.GT.AND P0, PT, R3, RZ, P2 ;  /* 0x000000ff0300720c */ /* 0x000fe20001704270 */
[----:B------:R-:W-:Y:S01]  /*2c70*/  FFMA R63, R63, R88, R58 ;  /* 0x000000583f3f7223 */ /* 0x000fe2000000003a */
[----:B------:R-:W-:-:S04]  /*2c80*/  P2R R102, PR, RZ, 0x4 ;  /* 0x00000004ff667803 */ /* 0x000fc80000000000 */
[----:B------:R-:W-:-:S05]  /*2c90*/  F2FP.TF32.F32.PACK_B R63, R63 ;  /* 0x0000003fff3f723e */ /* 0x000fca00024050ff */
[----:B------:R0:W-:Y:S02]  /*2ca0*/  @P1 STG.E desc[UR36][R20.64+0x24], R63 ;  /* 0x0000243f14001986 */ /* 0x0001e4000c101924 */
[----:B------:R-:W-:Y:S05]  /*2cb0*/  @!P0 BRA `(.L_x_49) ;  /* 0x0000000000048947 */ /* 0x000fea0003800000 */
[----:B------:R0:W5:Y:S02]  /*2cc0*/  LDG.E.LTC128B R62, desc[UR36][R6.64+0x40] ;  /* 0x00004024063e7981 */ /* 0x000164000c1e1920 */
.L_x_49:
[----:B------:R-:W-:Y:S05]  /*2cd0*/  BSYNC B1 ;  /* 0x0000000000017941 */ /* 0x000fea0003800000 */
.L_x_48:
[----:B-----5:R-:W-:Y:S01]  /*2ce0*/  LOP3.LUT R57, R62, 0xffffe000, RZ, 0xc0, !PT ;  /* 0xffffe0003e397812 */ /* 0x020fe200078ec0ff */
[-C--:B------:R-:W-:Y:S01]  /*2cf0*/  IMAD R56, R103, R100.reuse, RZ ;  /* 0x0000006467387224 */ /* 0x080fe200078e02ff */
[----:B------:R-:W-:Y:S01]  /*2d00*/  ISETP.GT.AND P1, PT, R4, 0x11, PT ;  /* 0x000000110400780c */ /* 0x000fe20003f24270 */
[----:B---3--:R-:W-:Y:S01]  /*2d10*/  IMAD.WIDE.U32 R58, R113, R100, R8 ;  /* 0x00000064713a7225 */ /* 0x008fe200078e0008 */
[----:B------:R-:W-:Y:S03]  /*2d20*/  BSSY B1, `(.L_x_50) ;  /* 0x000001f000017945 */ /* 0x000fe60003800000 */
[----:B------:R-:W-:Y:S01]  /*2d30*/  FMUL R57, R57, R90 ;  /* 0x0000005a39397220 */ /* 0x000fe20000400000 */
[----:B0-----:R-:W-:-:S03]  /*2d40*/  IMAD R63, R113, R101, R56 ;  /* 0x00000065713f7224 */ /* 0x001fc600078e0238 */
[----:B------:R-:W-:Y:S01]  /*2d50*/  FFMA R95, R64, R88, R57 ;  /* 0x00000058405f7223 */ /* 0x000fe20000000039 */
[----:B------:R-:W-:-:S04]  /*2d60*/  IMAD.WIDE.U32 R56, R113, R100, R96 ;  /* 0x0000006471387225 */ /* 0x000fc800078e0060 */
[----:B------:R-:W-:Y:S01]  /*2d70*/  F2FP.TF32.F32.PACK_B R95, R95 ;  /* 0x0000005fff5f723e */ /* 0x000fe200024050ff */
[----:B------:R-:W-:Y:S02]  /*2d80*/  IMAD.IADD R59, R63, 0x1, R59 ;  /* 0x000000013f3b7824 */ /* 0x000fe400078e023b */
[----:B------:R-:W-:Y:S02]  /*2d90*/  IMAD.IADD R57, R57, 0x1, R63 ;  /* 0x0000000139397824 */ /* 0x000fe400078e023f */
[----:B------:R0:W-:Y:S01]  /*2da0*/  @P0 STG.E desc[UR36][R12.64+0x40], R95 ;  /* 0x0000405f0c000986 */ /* 0x0001e2000c101924 */
[----:B------:R-:W-:Y:S01]  /*2db0*/  IMAD.WIDE.U32 R60, R89, R94, R58 ;  /* 0x0000005e593c7225 */ /* 0x000fe200078e003a */
[----:B------:R-:W-:-:S03]  /*2dc0*/  LEA R58, P0, R56, R92, 0x2 ;  /* 0x0000005c383a7211 */ /* 0x000fc600078010ff */
[----:B------:R-:W-:Y:S01]  /*2dd0*/  IMAD.WIDE.U32 R100, R113, R100, R104 ;  /* 0x0000006471647225 */ /* 0x000fe200078e0068 */
[----:B------:R-:W-:Y:S02]  /*2de0*/  LEA.HI.X R59, R56, R93, R57, 0x2, P0 ;  /* 0x0000005d383b7211 */ /* 0x000fe400000f1439 */
[----:B------:R-:W-:Y:S01]  /*2df0*/  LEA R56, P0, R60, R92, 0x2 ;  /* 0x0000005c3c387211 */ /* 0x000fe200078010ff */
[----:B------:R-:W-:Y:S02]  /*2e00*/  IMAD.IADD R57, R111, 0x1, R61 ;  /* 0x000000016f397824 */ /* 0x000fe400078e023d */
[----:B------:R-:W-:-:S03]  /*2e10*/  IMAD.IADD R63, R63, 0x1, R101 ;  /* 0x000000013f3f7824 */ /* 0x000fc600078e0265 */
[----:B------:R-:W-:Y:S02]  /*2e20*/  LEA.HI.X R57, R60, R93, R57, 0x2, P0 ;  /* 0x0000005d3c397211 */ /* 0x000fe400000f1439 */
[----:B------:R-:W-:-:S05]  /*2e30*/  IADD3 R98, P0, R98, R100, RZ ;  /* 0x0000006462627210 */ /* 0x000fca0007f1e0ff */
[----:B------:R-:W-:Y:S01]  /*2e40*/  IMAD.X R96, R63, 0x1, R97, P0 ;  /* 0x000000013f607824 */ /* 0x000fe200000e0661 */
[----:B------:R-:W-:-:S05]  /*2e50*/  IADD3 R8, P0, R8, R100, RZ ;  /* 0x0000006408087210 */ /* 0x000fca0007f1e0ff */
[----:B------:R-:W-:Y:S01]  /*2e60*/  IMAD.X R9, R9, 0x1, R63, P0 ;  /* 0x0000000109097824 */ /* 0x000fe200000e063f */
[----:B------:R-:W-:Y:S01]  /*2e70*/  LEA R60, P0, R98, R92, 0x2 ;  /* 0x0000005c623c7211 */ /* 0x000fe200078010ff */
[----:B0-----:R-:W-:-:S03]  /*2e80*/  IMAD.WIDE.U32 R94, R89, R94, R8 ;  /* 0x0000005e595e7225 */ /* 0x001fc600078e0008 */
[-C--:B------:R-:W-:Y:S01]  /*2e90*/  LEA.HI.X R61, R98, R93.reuse, R96, 0x2, P0 ;  /* 0x0000005d623d7211 */ /* 0x080fe200000f1460 */
[----:B------:R-:W-:Y:S01]  /*2ea0*/  IMAD.IADD R9, R111, 0x1, R95 ;  /* 0x000000016f097824 */ /* 0x000fe200078e025f */
[C---:B------:R-:W-:Y:S02]  /*2eb0*/  LEA R8, P0, R94.reuse, R92, 0x2 ;  /* 0x0000005c5e087211 */ /* 0x040fe400078010ff */
[----:B------:R-:W-:Y:S02]  /*2ec0*/  P2R R92, PR, RZ, 0x2 ;  /* 0x00000002ff5c7803 */ /* 0x000fe40000000000 */
[----:B------:R-:W-:Y:S02]  /*2ed0*/  LEA.HI.X R9, R94, R93, R9, 0x2, P0 ;  /* 0x0000005d5e097211 */ /* 0x000fe400000f1409 */
[----:B------:R-:W-:-:S13]  /*2ee0*/  ISETP.GT.AND P0, PT, R3, RZ, P1 ;  /* 0x000000ff0300720c */ /* 0x000fda0000f04270 */
[----:B------:R-:W-:Y:S05]  /*2ef0*/  @!P0 BRA `(.L_x_51) ;  /* 0x0000000000048947 */ /* 0x000fea0003800000 */
[----:B------:R0:W5:Y:S02]  /*2f00*/  LDG.E.LTC128B R62, desc[UR36][R6.64+0x44] ;  /* 0x00004424063e7981 */ /* 0x000164000c1e1920 */
.L_x_51:
[----:B------:R-:W-:Y:S05]  /*2f10*/  BSYNC B1 ;  /* 0x0000000000017941 */ /* 0x000fea0003800000 */
.L_x_50:
[----:B-----5:R-:W-:Y:S01]  /*2f20*/  LOP3.LUT R63, R62, 0xffffe000, RZ, 0xc0, !PT ;  /* 0xffffe0003e3f7812 */ /* 0x020fe200078ec0ff */
[----:B------:R-:W-:Y:S04]  /*2f30*/  BSSY B1, `(.L_x_52) ;  /* 0x0000008000017945 */ /* 0x000fe80003800000 */
[----:B------:R-:W-:-:S04]  /*2f40*/  FMUL R64, R63, R90 ;  /* 0x0000005a3f407220 */ /* 0x000fc80000400000 */
[----:B------:R-:W-:-:S05]  /*2f50*/  FFMA R65, R65, R88, R64 ;  /* 0x0000005841417223 */ /* 0x000fca0000000040 */
[----:B------:R-:W-:-:S05]  /*2f60*/  F2FP.TF32.F32.PACK_B R65, R65 ;  /* 0x00000041ff41723e */ /* 0x000fca00024050ff */
[----:B------:R3:W-:Y:S01]  /*2f70*/  @P0 STG.E desc[UR36][R12.64+0x44], R65 ;  /* 0x000044410c000986 */ /* 0x0007e2000c101924 */
[----:B------:R-:W-:-:S13]  /*2f80*/  ISETP.GT.AND P0, PT, R3, 0x8, P2 ;  /* 0x000000080300780c */ /* 0x000fda0001704270 */
[----:B---3--:R-:W-:Y:S05]  /*2f90*/  @!P0 BRA `(.L_x_53) ;  /* 0x0000000000048947 */ /* 0x008fea0003800000 */
[----:B------:R3:W5:Y:S02]  /*2fa0*/  LDG.E.LTC128B R62, desc[UR36][R14.64+0x40] ;  /* 0x000040240e3e7981 */ /* 0x000764000c1e1920 */
.L_x_53:
[----:B------:R-:W-:Y:S05]  /*2fb0*/  BSYNC B1 ;  /* 0x0000000000017941 */ /* 0x000fea0003800000 */
.L_x_52:
[----:B-----5:R-:W-:Y:S01]  /*2fc0*/  LOP3.LUT R63, R62, 0xffffe000, RZ, 0xc0, !PT ;  /* 0xffffe0003e3f7812 */ /* 0x020fe200078ec0ff */
[----:B------:R-:W-:Y:S04]  /*2fd0*/  BSSY B1, `(.L_x_54) ;  /* 0x0000008000017945 */ /* 0x000fe80003800000 */
[----:B------:R-:W-:-:S04]  /*2fe0*/  FMUL R63, R63, R90 ;  /* 0x0000005a3f3f7220 */ /* 0x000fc80000400000 */
[----:B------:R-:W-:-:S05]  /*2ff0*/  FFMA R63, R66, R88, R63 ;  /* 0x00000058423f7223 */ /* 0x000fca000000003f */
[----:B------:R-:W-:-:S05]  /*3000*/  F2FP.TF32.F32.PACK_B R63, R63 ;  /* 0x0000003fff3f723e */ /* 0x000fca00024050ff */
[----:B------:R0:W-:Y:S01]  /*3010*/  @P0 STG.E desc[UR36][R20.64+0x40], R63 ;  /* 0x0000403f14000986 */ /* 0x0001e2000c101924 */
[----:B------:R-:W-:-:S13]  /*3020*/  ISETP.GT.AND P0, PT, R3, 0x8, P1 ;  /* 0x000000080300780c */ /* 0x000fda0000f04270 */
[----:B0-----:R-:W-:Y:S05]  /*3030*/  @!P0 BRA `(.L_x_55) ;  /* 0x0000000000048947 */ /* 0x001fea0003800000 */
[----:B------:R0:W5:Y:S02]  /*3040*/  LDG.E.LTC128B R62, desc[UR36][R14.64+0x44] ;  /* 0x000044240e3e7981 */ /* 0x000164000c1e1920 */
.L_x_55:
[----:B------:R-:W-:Y:S05]  /*3050*/  BSYNC B1 ;  /* 0x0000000000017941 */ /* 0x000fea0003800000 */
.L_x_54:
[----:B-----5:R-:W-:Y:S01]  /*3060*/  LOP3.LUT R63, R62, 0xffffe000, RZ, 0xc0, !PT ;  /* 0xffffe0003e3f7812 */ /* 0x020fe200078ec0ff */
[----:B------:R-:W-:Y:S01]  /*3070*/  BSSY B1, `(.L_x_56) ;  /* 0x000000a000017945 */ /* 0x000fe20003800000 */
[----:B------:R-:W-:-:S03]  /*3080*/  ISETP.GT.AND P2, PT, R4, 0x18, PT ;  /* 0x000000180400780c */ /* 0x000fc60003f44270 */
[----:B------:R-:W-:Y:S01]  /*3090*/  FMUL R64, R63, R90 ;  /* 0x0000005a3f407220 */ /* 0x000fe20000400000 */
[----:B------:R-:W-:-:S03]  /*30a0*/  P2R R89, PR, RZ, 0x4 ;  /* 0x00000004ff597803 */ /* 0x000fc60000000000 */
[----:B------:R-:W-:-:S05]  /*30b0*/  FFMA R67, R67, R88, R64 ;  /* 0x0000005843437223 */ /* 0x000fca0000000040 */
[----:B------:R-:W-:-:S05]  /*30c0*/  F2FP.TF32.F32.PACK_B R67, R67 ;  /* 0x00000043ff43723e */ /* 0x000fca00024050ff */
[----:B------:R0:W-:Y:S01]  /*30d0*/  @P0 STG.E desc[UR36][R20.64+0x44], R67 ;  /* 0x0000444314000986 */ /* 0x0001e2000c101924 */
[----:B------:R-:W-:-:S13]  /*30e0*/  ISETP.GT.AND P0, PT, R3, RZ, P2 ;  /* 0x000000ff0300720c */ /* 0x000fda0001704270 */
[----:B0-----:R-:W-:Y:S05]  /*30f0*/  @!P0 BRA `(.L_x_57) ;  /* 0x0000000000048947 */ /* 0x001fea0003800000 */
[----:B------:R0:W5:Y:S02]  /*3100*/  LDG.E.LTC128B R62, desc[UR36][R6.64+0x60] ;  /* 0x00006024063e7981 */ /* 0x000164000c1e1920 */
.L_x_57:
[----:B------:R-:W-:Y:S05]  /*3110*/  BSYNC B1 ;  /* 0x0000000000017941 */ /* 0x000fea0003800000 */
.L_x_56:
        /* <DEDUP_REMOVED lines=11> */
.L_x_59:
[----:B------:R-:W-:Y:S05]  /*31d0*/  BSYNC B1 ;  /* 0x0000000000017941 */ /* 0x000fea0003800000 */
.L_x_58:
        /* <DEDUP_REMOVED lines=9> */
.L_x_61:
[----:B------:R-:W-:Y:S05]  /*3270*/  BSYNC B1 ;  /* 0x0000000000017941 */ /* 0x000fea0003800000 */
.L_x_60:
        /* <DEDUP_REMOVED lines=9> */
.L_x_63:
[----:B------:R-:W-:Y:S05]  /*3310*/  BSYNC B1 ;  /* 0x0000000000017941 */ /* 0x000fea0003800000 */
.L_x_62:
        /* <DEDUP_REMOVED lines=11> */
.L_x_65:
[----:B------:R-:W-:Y:S05]  /*33d0*/  BSYNC B1 ;  /* 0x0000000000017941 */ /* 0x000fea0003800000 */
.L_x_64:
        /* <DEDUP_REMOVED lines=11> */
.L_x_67:
[----:B------:R-:W-:Y:S05]  /*3490*/  BSYNC B1 ;  /* 0x0000000000017941 */ /* 0x000fea0003800000 */
.L_x_66:
        /* <DEDUP_REMOVED lines=9> */
.L_x_69:
[----:B------:R-:W-:Y:S05]  /*3530*/  BSYNC B1 ;  /* 0x0000000000017941 */ /* 0x000fea0003800000 */
.L_x_68:
        /* <DEDUP_REMOVED lines=9> */
.L_x_71:
[----:B------:R-:W-:Y:S05]  /*35d0*/  BSYNC B1 ;  /* 0x0000000000017941 */ /* 0x000fea0003800000 */
.L_x_70:
        /* <DEDUP_REMOVED lines=11> */
.L_x_73:
[----:B------:R-:W-:Y:S05]  /*3690*/  BSYNC B1 ;  /* 0x0000000000017941 */ /* 0x000fea0003800000 */
.L_x_72:
[----:B-----5:R-:W-:Y:S01]  /*36a0*/  LOP3.LUT R63, R62, 0xffffe000, RZ, 0xc0, !PT ;  /* 0xffffe0003e3f7812 */ /* 0x020fe200078ec0ff */
[----:B------:R-:W-:Y:S01]  /*36b0*/  BSSY B1, `(.L_x_74) ;  /* 0x000000a000017945 */ /* 0x000fe20003800000 */
[----:B------:R-:W-:-:S03]  /*36c0*/  ISETP.GT.AND P5, PT, R4, 0x29, PT ;  /* 0x000000290400780c */ /* 0x000fc60003fa4270 */
[----:B------:R-:W-:-:S04]  /*36d0*/  FMUL R63, R63, R90 ;  /* 0x0000005a3f3f7220 */ /* 0x000fc80000400000 */
[----:B------:R-:W-:-:S05]  /*36e0*/  FFMA R63, R76, R88, R63 ;  /* 0x000000584c3f7223 */ /* 0x000fca000000003f */
[----:B------:R-:W-:-:S05]  /*36f0*/  F2FP.TF32.F32.PACK_B R63, R63 ;  /* 0x0000003fff3f723e */ /* 0x000fca00024050ff */
[----:B------:R1:W-:Y:S01]  /*3700*/  @P0 STG.E desc[UR36][R12.64+0xa0], R63 ;  /* 0x0000a03f0c000986 */ /* 0x0003e2000c101924 */
[----:B------:R-:W-:Y:S02]  /*3710*/  ISETP.GT.AND P0, PT, R3, RZ, P5 ;  /* 0x000000ff0300720c */ /* 0x000fe40002f04270 */
[----:B-1----:R-:W-:-:S11]  /*3720*/  P2R R63, PR, RZ, 0x20 ;  /* 0x00000020ff3f7803 */ /* 0x002fd60000000000 */
[----:B------:R-:W-:Y:S05]  /*3730*/  @!P0 BRA `(.L_x_75) ;  /* 0x0000000000048947 */ /* 0x000fea0003800000 */
[----:B------:R1:W5:Y:S02]  /*3740*/  LDG.E.LTC128B R62, desc[UR36][R6.64+0xa4] ;  /* 0x0000a424063e7981 */ /* 0x000364000c1e1920 */
.L_x_75:
[----:B------:R-:W-:Y:S05]  /*3750*/  BSYNC B1 ;  /* 0x0000000000017941 */ /* 0x000fea0003800000 */
.L_x_74:
        /* <DEDUP_REMOVED lines=9> */
.L_x_77:
[----:B------:R-:W-:Y:S05]  /*37f0*/  BSYNC B1 ;  /* 0x0000000000017941 */ /* 0x000fea0003800000 */
.L_x_76:
        /* <DEDUP_REMOVED lines=9> */
.L_x_79:
[----:B------:R-:W-:Y:S05]  /*3890*/  BSYNC B1 ;  /* 0x0000000000017941 */ /* 0x000fea0003800000 */
.L_x_78:
[----:B-----5:R-:W-:Y:S01]  /*38a0*/  LOP3.LUT R63, R62, 0xffffe000, RZ, 0xc0, !PT ;  /* 0xffffe0003e3f7812 */ /* 0x020fe200078ec0ff */
[----:B------:R-:W-:Y:S01]  /*38b0*/  BSSY B1, `(.L_x_80) ;  /* 0x0000009000017945 */ /* 0x000fe20003800000 */
[----:B------:R-:W-:-:S03]  /*38c0*/  ISETP.GT.AND P3, PT, R4, 0x30, PT ;  /* 0x000000300400780c */ /* 0x000fc60003f64270 */
[----:B------:R-:W-:-:S04]  /*38d0*/  FMUL R64, R63, R90 ;  /* 0x0000005a3f407220 */ /* 0x000fc80000400000 */
[----:B------:R-:W-:-:S05]  /*38e0*/  FFMA R79, R79, R88, R64 ;  /* 0x000000584f4f7223 */ /* 0x000fca0000000040 */
[----:B------:R-:W-:-:S05]  /*38f0*/  F2FP.TF32.F32.PACK_B R79, R79 ;  /* 0x0000004fff4f723e */ /* 0x000fca00024050ff */
[----:B------:R0:W-:Y:S01]  /*3900*/  @P0 STG.E desc[UR36][R20.64+0xa4], R79 ;  /* 0x0000a44f14000986 */ /* 0x0001e2000c101924 */
[----:B------:R-:W-:-:S13]  /*3910*/  ISETP.GT.AND P0, PT, R3, RZ, P3 ;  /* 0x000000ff0300720c */ /* 0x000fda0001f04270 */
[----:B0-----:R-:W-:Y:S05]  /*3920*/  @!P0 BRA `(.L_x_81) ;  /* 0x0000000000048947 */ /* 0x001fea0003800000 */
[----:B------:R0:W5:Y:S02]  /*3930*/  LDG.E.LTC128B R62, desc[UR36][R6.64+0xc0] ;  /* 0x0000c024063e7981 */ /* 0x000164000c1e1920 */
.L_x_81:
[----:B------:R-:W-:Y:S05]  /*3940*/  BSYNC B1 ;  /* 0x0000000000017941 */ /* 0x000fea0003800000 */
.L_x_80:
        /* <DEDUP_REMOVED lines=10> */
.L_x_83:
[----:B------:R-:W-:Y:S05]  /*39f0*/  BSYNC B1 ;  /* 0x0000000000017941 */ /* 0x000fea0003800000 */
.L_x_82:
        /* <DEDUP_REMOVED lines=9> */
.L_x_85:
[----:B------:R-:W-:Y:S05]  /*3a90*/  BSYNC B1 ;  /* 0x0000000000017941 */ /* 0x000fea0003800000 */
.L_x_84:
        /* <DEDUP_REMOVED lines=9> */
.L_x_87:
[----:B------:R-:W-:Y:S05]  /*3b30*/  BSYNC B1 ;  /* 0x0000000000017941 */ /* 0x000fea0003800000 */
.L_x_86:
[----:B-----5:R-:W-:Y:S01]  /*3b40*/  LOP3.LUT R63, R62, 0xffffe000, RZ, 0xc0, !PT ;  /* 0xffffe0003e3f7812 */ /* 0x020fe200078ec0ff */
[----:B------:R-:W-:Y:S01]  /*3b50*/  BSSY B1, `(.L_x_88) ;  /* 0x000000a000017945 */ /* 0x000fe20003800000 */
[----:B------:R-:W-:Y:S01]  /*3b60*/  ISETP.GT.AND P1, PT, R4, 0x38, PT ;  /* 0x000000380400780c */ /* 0x000fe20003f24270 */
[----:B------:R-:W-:Y:S02]  /*3b70*/  IMAD.MOV.U32 R68, RZ, RZ, R62 ;  /* 0x000000ffff447224 */ /* 0x000fe400078e003e */
[----:B------:R-:W-:-:S04]  /*3b80*/  FMUL R64, R63, R90 ;  /* 0x0000005a3f407220 */ /* 0x000fc80000400000 */
[----:B------:R-:W-:-:S05]  /*3b90*/  FFMA R83, R83, R88, R64 ;  /* 0x0000005853537223 */ /* 0x000fca0000000040 */
[----:B------:R-:W-:-:S05]  /*3ba0*/  F2FP.TF32.F32.PACK_B R83, R83 ;  /* 0x00000053ff53723e */ /* 0x000fca00024050ff */
[----:B------:R0:W-:Y:S01]  /*3bb0*/  @P0 STG.E desc[UR36][R20.64+0xc4], R83 ;  /* 0x0000c45314000986 */ /* 0x0001e2000c101924 */
[----:B------:R-:W-:-:S13]  /*3bc0*/  ISETP.GT.AND P0, PT, R3, RZ, P1 ;  /* 0x000000ff0300720c */ /* 0x000fda0000f04270 */
[----:B0-----:R-:W-:Y:S05]  /*3bd0*/  @!P0 BRA `(.L_x_89) ;  /* 0x0000000000048947 */ /* 0x001fea0003800000 */
[----:B------:R0:W5:Y:S02]  /*3be0*/  LDG.E.LTC128B R68, desc[UR36][R6.64+0xe0] ;  /* 0x0000e02406447981 */ /* 0x000164000c1e1920 */
.L_x_89:
[----:B------:R-:W-:Y:S05]  /*3bf0*/  BSYNC B1 ;  /* 0x0000000000017941 */ /* 0x000fea0003800000 */
.L_x_88:
[----:B-----5:R-:W-:Y:S01]  /*3c00*/  LOP3.LUT R63, R68, 0xffffe000, RZ, 0xc0, !PT ;  /* 0xffffe000443f7812 */ /* 0x020fe200078ec0ff */
[----:B------:R-:W-:Y:S04]  /*3c10*/  BSSY B1, `(.L_x_90) ;  /* 0x000000f000017945 */ /* 0x000fe80003800000 */
[----:B------:R-:W-:-:S04]  /*3c20*/  FMUL R63, R63, R90 ;  /* 0x0000005a3f3f7220 */ /* 0x000fc80000400000 */
[----:B------:R-:W-:-:S05]  /*3c30*/  FFMA R73, R84, R88, R63 ;  /* 0x0000005854497223 */ /* 0x000fca000000003f */
[----:B------:R-:W-:-:S05]  /*3c40*/  F2FP.TF32.F32.PACK_B R73, R73 ;  /* 0x00000049ff49723e */ /* 0x000fca00024050ff */
[----:B------:R0:W-:Y:S01]  /*3c50*/  @P0 STG.E desc[UR36][R12.64+0xe0], R73 ;  /* 0x0000e0490c000986 */ /* 0x0001e2000c101924 */
[----:B------:R-:W-:-:S05]  /*3c60*/  IADD3 R64, P0, R5, R20, RZ ;  /* 0x0000001405407210 */ /* 0x000fca0007f1e0ff */
[----:B------:R-:W-:Y:S01]  /*3c70*/  IMAD.X R65, R91, 0x1, R21, P0 ;  /* 0x000000015b417824 */ /* 0x000fe200000e0615 */
[----:B------:R-:W-:-:S05]  /*3c80*/  IADD3 R66, P0, R5, R20, RZ ;  /* 0x0000001405427210 */ /* 0x000fca0007f1e0ff */
[----:B------:R-:W-:Y:S01]  /*3c90*/  IMAD.X R67, R91, 0x1, R21, P0 ;  /* 0x000000015b437824 */ /* 0x000fe200000e0615 */
[----:B------:R-:W-:-:S05]  /*3ca0*/  IADD3 R62, P0, R5, R12, RZ ;  /* 0x0000000c053e7210 */ /* 0x000fca0007f1e0ff */
[----:B------:R-:W-:Y:S01]  /*3cb0*/  IMAD.X R63, R91, 0x1, R13, P0 ;  /* 0x000000015b3f7824 */ /* 0x000fe200000e060d */
[----:B------:R-:W-:-:S04]  /*3cc0*/  ISETP.GT.AND P0, PT, R4, 0x39, PT ;  /* 0x000000390400780c */ /* 0x000fc80003f04270 */
[----:B------:R-:W-:-:S13]  /*3cd0*/  ISETP.GT.AND P4, PT, R3, RZ, P0 ;  /* 0x000000ff0300720c */ /* 0x000fda0000784270 */
[----:B0-----:R-:W-:Y:S05]  /*3ce0*/  @!P4 BRA `(.L_x_91) ;  /* 0x000000000004c947 */ /* 0x001fea0003800000 */
[----:B------:R0:W5:Y:S02]  /*3cf0*/  LDG.E.LTC128B R68, desc[UR36][R6.64+0xe4] ;  /* 0x0000e42406447981 */ /* 0x000164000c1e1920 */
.L_x_91:
[----:B------:R-:W-:Y:S05]  /*3d00*/  BSYNC B1 ;  /* 0x0000000000017941 */ /* 0x000fea0003800000 */
.L_x_90:
        /* <DEDUP_REMOVED lines=9> */
.L_x_93:
[----:B------:R-:W-:Y:S05]  /*3da0*/  BSYNC B1 ;  /* 0x0000000000017941 */ /* 0x000fea0003800000 */
.L_x_92:
        /* <DEDUP_REMOVED lines=9> */
.L_x_95:
[----:B------:R-:W-:Y:S05]  /*3e40*/  BSYNC B1 ;  /* 0x0000000000017941 */ /* 0x000fea0003800000 */
.L_x_94:
[----:B-----5:R-:W-:-:S05]  /*3e50*/  LOP3.LUT R5, R68, 0xffffe000, RZ, 0xc0, !PT ;  /* 0xffffe00044057812 */ /* 0x020fca00078ec0ff */
[----:B------:R-:W-:-:S04]  /*3e60*/  FMUL R4, R5, R90 ;  /* 0x0000005a05047220 */ /* 0x000fc80000400000 */
[----:B------:R-:W-:-:S05]  /*3e70*/  FFMA R87, R87, R88, R4 ;  /* 0x0000005857577223 */ /* 0x000fca0000000004 */
[----:B------:R-:W-:-:S05]  /*3e80*/  F2FP.TF32.F32.PACK_B R87, R87 ;  /* 0x00000057ff57723e */ /* 0x000fca00024050ff */
[----:B------:R0:W-:Y:S01]  /*3e90*/  @P4 STG.E desc[UR36][R20.64+0xe4], R87 ;  /* 0x0000e45714004986 */ /* 0x0001e2000c101924 */
[----:B------:R-:W-:-:S13]  /*3ea0*/  ISETP.GT.AND P4, PT, R3, 0x80, P6 ;  /* 0x000000800300780c */ /* 0x000fda0003784270 */
[----:B------:R-:W2:Y:S01]  /*3eb0*/  @P4 LDG.E.LTC128B R68, desc[UR36][R58.64] ;  /* 0x000000243a444981 */ /* 0x000ea2000c1e1920 */
[----:B------:R-:W-:Y:S01]  /*3ec0*/  BSSY B1, `(.L_x_96) ;  /* 0x000000a000017945 */ /* 0x000fe20003800000 */
[----:B--2---:R-:W-:-:S05]  /*3ed0*/  LOP3.LUT R5, R68, 0xffffe000, RZ, 0xc0, !PT ;  /* 0xffffe00044057812 */ /* 0x004fca00078ec0ff */
[----:B------:R-:W-:-:S04]  /*3ee0*/  FMUL R5, R5, R90 ;  /* 0x0000005a05057220 */ /* 0x000fc80000400000 */
[----:B------:R-:W-:-:S05]  /*3ef0*/  FFMA R5, R24, R88, R5 ;  /* 0x0000005818057223 */ /* 0x000fca0000000005 */
[----:B------:R-:W-:-:S05]  /*3f00*/  F2FP.TF32.F32.PACK_B R5, R5 ;  /* 0x00000005ff05723e */ /* 0x000fca00024050ff */
[----:B------:R0:W-:Y:S01]  /*3f10*/  @P4 STG.E desc[UR36][R62.64], R5 ;  /* 0x000000053e004986 */ /* 0x0001e2000c101924 */
[----:B------:R-:W-:-:S04]  /*3f20*/  ISETP.NE.AND P4, PT, R107, RZ, PT ;  /* 0x000000ff6b00720c */ /* 0x000fc80003f85270 */
[----:B------:R-:W-:-:S13]  /*3f30*/  ISETP.GT.AND P4, PT, R3, 0x80, P4 ;  /* 0x000000800300780c */ /* 0x000fda0002784270 */
[----:B0-----:R-:W-:Y:S05]  /*3f40*/  @!P4 BRA `(.L_x_97) ;  /* 0x000000000004c947 */ /* 0x001fea0003800000 */
[----:B------:R0:W5:Y:S02]  /*3f50*/  LDG.E.LTC128B R68, desc[UR36][R56.64+0x4] ;  /* 0x0000042438447981 */ /* 0x000164000c1e1920 */
.L_x_97:
[----:B------:R-:W-:Y:S05]  /*3f60*/  BSYNC B1 ;  /* 0x0000000000017941 */ /* 0x000fea0003800000 */
.L_x_96:
[----:B-----5:R-:W-:Y:S01]  /*3f70*/  LOP3.LUT R5, R68, 0xffffe000, RZ, 0xc0, !PT ;  /* 0xffffe00044057812 */ /* 0x020fe200078ec0ff */
[----:B------:R-:W-:Y:S01]  /*3f80*/  BSSY B1, `(.L_x_98) ;  /* 0x000000a000017945 */ /* 0x000fe20003800000 */
[----:B------:R-:W-:-:S03]  /*3f90*/  ISETP.GT.AND P6, PT, R3, 0x88, P6 ;  /* 0x000000880300780c */ /* 0x000fc600037c4270 */
[----:B------:R-:W-:Y:S01]  /*3fa0*/  FMUL R4, R5, R90 ;  /* 0x0000005a05047220 */ /* 0x000fe20000400000 */
[----:B------:R-:W-:-:S03]  /*3fb0*/  @P4 IMAD.MOV.U32 R5, RZ, RZ, R63 ;  /* 0x000000ffff054224 */ /* 0x000fc600078e003f */
[----:B------:R-:W-:Y:S01]  /*3fc0*/  FFMA R25, R25, R88, R4 ;  /* 0x0000005819197223 */ /* 0x000fe20000000004 */
[----:B------:R-:W-:-:S04]  /*3fd0*/  @P4 IMAD.MOV.U32 R4, RZ, RZ, R62 ;  /* 0x000000ffff044224 */ /* 0x000fc800078e003e */
[----:B------:R-:W-:-:S05]  /*3fe0*/  F2FP.TF32.F32.PACK_B R25, R25 ;  /* 0x00000019ff19723e */ /* 0x000fca00024050ff */
[----:B------:R2:W-:Y:S01]  /*3ff0*/  @P4 STG.E desc[UR36][R4.64+0x4], R25 ;  /* 0x0000041904004986 */ /* 0x0005e2000c101924 */
[----:B------:R-:W-:Y:S05]  /*4000*/  @!P6 BRA `(.L_x_99) ;  /* 0x000000000004e947 */ /* 0x000fea0003800000 */
[----:B------:R0:W5:Y:S02]  /*4010*/  LDG.E.LTC128B R68, desc[UR36][R60.64] ;  /* 0x000000243c447981 */ /* 0x000164000c1e1920 */
.L_x_99:
[----:B------:R-:W-:Y:S05]  /*4020*/  BSYNC B1 ;  /* 0x0000000000017941 */ /* 0x000fea0003800000 */
.L_x_98:
[----:B--2--5:R-:W-:Y:S01]  /*4030*/  LOP3.LUT R5, R68, 0xffffe000, RZ, 0xc0, !PT ;  /* 0xffffe00044057812 */ /* 0x024fe200078ec0ff */
[----:B------:R-:W-:Y:S01]  /*4040*/  BSSY B1, `(.L_x_100) ;  /* 0x0000009000017945 */ /* 0x000fe20003800000 */
[----:B------:R-:W-:-:S03]  /*4050*/  ISETP.NE.AND P4, PT, R107, RZ, PT ;  /* 0x000000ff6b00720c */ /* 0x000fc60003f85270 */
[----:B------:R-:W-:Y:S01]  /*4060*/  FMUL R5, R5, R90 ;  /* 0x0000005a05057220 */ /* 0x000fe20000400000 */
[----:B------:R-:W-:-:S03]  /*4070*/  ISETP.GT.AND P4, PT, R3, 0x88, P4 ;  /* 0x000000880300780c */ /* 0x000fc60002784270 */
[----:B------:R-:W-:-:S05]  /*4080*/  FFMA R5, R26, R88, R5 ;  /* 0x000000581a057223 */ /* 0x000fca0000000005 */
[----:B------:R-:W-:-:S05]  /*4090*/  F2FP.TF32.F32.PACK_B R5, R5 ;  /* 0x00000005ff05723e */ /* 0x000fca00024050ff */
[----:B------:R2:W-:Y:S01]  /*40a0*/  @P6 STG.E desc[UR36][R64.64], R5 ;  /* 0x0000000540006986 */ /* 0x0005e2000c101924 */
[----:B------:R-:W-:Y:S05]  /*40b0*/  @!P4 BRA `(.L_x_101) ;  /* 0x000000000004c947 */ /* 0x000fea0003800000 */
[----:B------:R0:W5:Y:S02]  /*40c0*/  LDG.E.LTC128B R68, desc[UR36][R8.64+0x4] ;  /* 0x0000042408447981 */ /* 0x000164000c1e1920 */
.L_x_101:
[----:B------:R-:W-:Y:S05]  /*40d0*/  BSYNC B1 ;  /* 0x0000000000017941 */ /* 0x000fea0003800000 */
.L_x_100:
[----:B--2--5:R-:W-:Y:S01]  /*40e0*/  LOP3.LUT R5, R68, 0xffffe000, RZ, 0xc0, !PT ;  /* 0xffffe00044057812 */ /* 0x024fe200078ec0ff */
[----:B------:R-:W-:Y:S01]  /*40f0*/  BSSY B1, `(.L_x_102) ;  /* 0x0000009000017945 */ /* 0x000fe20003800000 */
[----:B------:R-:W-:-:S03]  /*4100*/  ISETP.NE.AND P6, PT, R108, RZ, PT ;  /* 0x000000ff6c00720c */ /* 0x000fc60003fc5270 */
[----:B------:R-:W-:-:S04]  /*4110*/  FMUL R4, R5, R90 ;  /* 0x0000005a05047220 */ /* 0x000fc80000400000 */
[----:B------:R-:W-:-:S05]  /*4120*/  FFMA R27, R27, R88, R4 ;  /* 0x000000581b1b7223 */ /* 0x000fca0000000004 */
[----:B------:R-:W-:-:S05]  /*4130*/  F2FP.TF32.F32.PACK_B R27, R27 ;  /* 0x0000001bff1b723e */ /* 0x000fca00024050ff */
[----:B------:R2:W-:Y:S01]  /*4140*/  @P4 STG.E desc[UR36][R66.64+0x4], R27 ;  /* 0x0000041b42004986 */ /* 0x0005e2000c101924 */
[----:B------:R-:W-:-:S13]  /*4150*/  ISETP.GT.AND P4, PT, R3, 0x80, P6 ;  /* 0x000000800300780c */ /* 0x000fda0003784270 */
[----:B--2---:R-:W-:Y:S05]  /*4160*/  @!P4 BRA `(.L_x_103) ;  /* 0x000000000004c947 */ /* 0x004fea0003800000 */
[----:B------:R2:W5:Y:S02]  /*4170*/  LDG.E.LTC128B R68, desc[UR36][R56.64+0x20] ;  /* 0x0000202438447981 */ /* 0x000564000c1e1920 */
.L_x_103:
[----:B------:R-:W-:Y:S05]  /*4180*/  BSYNC B1 ;  /* 0x0000000000017941 */ /* 0x000fea0003800000 */
.L_x_102:
[----:B-----5:R-:W-:Y:S01]  /*4190*/  LOP3.LUT R5, R68, 0xffffe000, RZ, 0xc0, !PT ;  /* 0xffffe00044057812 */ /* 0x020fe200078ec0ff */
[----:B------:R-:W-:Y:S01]  /*41a0*/  @P4 IMAD.MOV.U32 R4, RZ, RZ, R62 ;  /* 0x000000ffff044224 */ /* 0x000fe200078e003e */
[----:B------:R-:W-:Y:S01]  /*41b0*/  ISETP.NE.AND P6, PT, R109, RZ, PT ;  /* 0x000000ff6d00720c */ /* 0x000fe20003fc5270 */
[----:B------:R-:W-:Y:S02]  /*41c0*/  BSSY B1, `(.L_x_104) ;  /* 0x0000009000017945 */ /* 0x000fe40003800000 */
[----:B------:R-:W-:-:S04]  /*41d0*/  FMUL R5, R5, R90 ;  /* 0x0000005a05057220 */ /* 0x000fc80000400000 */
[----:B-1--4-:R-:W-:Y:S01]  /*41e0*/  FFMA R7, R28, R88, R5 ;  /* 0x000000581c077223 */ /* 0x012fe20000000005 */
[----:B------:R-:W-:-:S04]  /*41f0*/  @P4 IMAD.MOV.U32 R5, RZ, RZ, R63 ;  /* 0x000000ffff054224 */ /* 0x000fc800078e003f */
[----:B------:R-:W-:-:S05]  /*4200*/  F2FP.TF32.F32.PACK_B R7, R7 ;  /* 0x00000007ff07723e */ /* 0x000fca00024050ff */
[----:B------:R1:W-:Y:S01]  /*4210*/  @P4 STG.E desc[UR36][R4.64+0x20], R7 ;  /* 0x0000200704004986 */ /* 0x0003e2000c101924 */
[----:B------:R-:W-:-:S13]  /*4220*/  ISETP.GT.AND P4, PT, R3, 0x80, P6 ;  /* 0x000000800300780c */ /* 0x000fda0003784270 */
[----:B-1----:R-:W-:Y:S05]  /*4230*/  @!P4 BRA `(.L_x_105) ;  /* 0x000000000004c947 */ /* 0x002fea0003800000 */
[----:B------:R1:W5:Y:S02]  /*4240*/  LDG.E.LTC128B R68, desc[UR36][R56.64+0x24] ;  /* 0x0000242438447981 */ /* 0x000364000c1e1920 */
.L_x_105:
[----:B------:R-:W-:Y:S05]  /*4250*/  BSYNC B1 ;  /* 0x0000000000017941 */ /* 0x000fea0003800000 */
.L_x_104:
[----:B-----5:R-:W-:Y:S01]  /*4260*/  LOP3.LUT R5, R68, 0xffffe000, RZ, 0xc0, !PT ;  /* 0xffffe00044057812 */ /* 0x020fe200078ec0ff */
[----:B------:R-:W-:Y:S04]  /*4270*/  BSSY B1, `(.L_x_106) ;  /* 0x000000b000017945 */ /* 0x000fe80003800000 */
[----:B------:R-:W-:Y:S01]  /*4280*/  FMUL R4, R5, R90 ;  /* 0x0000005a05047220 */ /* 0x000fe20000400000 */
[----:B------:R-:W-:-:S03]  /*4290*/  @P4 IMAD.MOV.U32 R5, RZ, RZ, R63 ;  /* 0x000000ffff054224 */ /* 0x000fc600078e003f */
[----:B------:R-:W-:Y:S01]  /*42a0*/  FFMA R29, R29, R88, R4 ;  /* 0x000000581d1d7223 */ /* 0x000fe20000000004 */
[----:B------:R-:W-:-:S04]  /*42b0*/  @P4 IMAD.MOV.U32 R4, RZ, RZ, R62 ;  /* 0x000000ffff044224 */ /* 0x000fc800078e003e */
[----:B------:R-:W-:-:S05]  /*42c0*/  F2FP.TF32.F32.PACK_B R29, R29 ;  /* 0x0000001dff1d723e */ /* 0x000fca00024050ff */
[----:B------:R4:W-:Y:S01]  /*42d0*/  @P4 STG.E desc[UR36][R4.64+0x24], R29 ;  /* 0x0000241d04004986 */ /* 0x0009e2000c101924 */
[----:B------:R-:W-:-:S04]  /*42e0*/  ISETP.NE.AND P4, PT, R108, RZ, PT ;  /* 0x000000ff6c00720c */ /* 0x000fc80003f85270 */
[----:B------:R-:W-:-:S13]  /*42f0*/  ISETP.GT.AND P4, PT, R3, 0x88, P4 ;  /* 0x000000880300780c */ /* 0x000fda0002784270 */
[----:B----4-:R-:W-:Y:S05]  /*4300*/  @!P4 BRA `(.L_x_107) ;  /* 0x000000000004c947 */ /* 0x010fea0003800000 */
[----:B------:R4:W5:Y:S02]  /*4310*/  LDG.E.LTC128B R68, desc[UR36][R8.64+0x20] ;  /* 0x0000202408447981 */ /* 0x000964000c1e1920 */
.L_x_107:
[----:B------:R-:W-:Y:S05]  /*4320*/  BSYNC B1 ;  /* 0x0000000000017941 */ /* 0x000fea0003800000 */
.L_x_106:
        /* <DEDUP_REMOVED lines=9> */
.L_x_109:
[----:B------:R-:W-:Y:S05]  /*43c0*/  BSYNC B1 ;  /* 0x0000000000017941 */ /* 0x000fea0003800000 */
.L_x_108:
[----:B-----5:R-:W-:Y:S01]  /*43d0*/  LOP3.LUT R5, R68, 0xffffe000, RZ, 0xc0, !PT ;  /* 0xffffe00044057812 */ /* 0x020fe200078ec0ff */
[----:B------:R-:W-:Y:S01]  /*43e0*/  BSSY B1, `(.L_x_110) ;  /* 0x000000b000017945 */ /* 0x000fe20003800000 */
[----:B------:R-:W-:-:S03]  /*43f0*/  ISETP.NE.AND P6, PT, R102, RZ, PT ;  /* 0x000000ff6600720c */ /* 0x000fc60003fc5270 */
[----:B------:R-:W-:Y:S01]  /*4400*/  FMUL R4, R5, R90 ;  /* 0x0000005a05047220 */ /* 0x000fe20000400000 */
[----:B------:R-:W-:-:S03]  /*4410*/  @P4 IMAD.MOV.U32 R5, RZ, RZ, R11 ;  /* 0x000000ffff054224 */ /* 0x000fc600078e000b */
[----:B------:R-:W-:Y:S01]  /*4420*/  FFMA R31, R31, R88, R4 ;  /* 0x000000581f1f7223 */ /* 0x000fe20000000004 */
[----:B------:R-:W-:-:S04]  /*4430*/  @P4 IMAD.MOV.U32 R4, RZ, RZ, R10 ;  /* 0x000000ffff044224 */ /* 0x000fc800078e000a */
[----:B------:R-:W-:-:S05]  /*4440*/  F2FP.TF32.F32.PACK_B R31, R31 ;  /* 0x0000001fff1f723e */ /* 0x000fca00024050ff */
[----:B------:R0:W-:Y:S01]  /*4450*/  @P4 STG.E desc[UR36][R4.64+0x24], R31 ;  /* 0x0000241f04004986 */ /* 0x0001e2000c101924 */
[----:B------:R-:W-:-:S13]  /*4460*/  ISETP.GT.AND P4, PT, R3, 0x80, P6 ;  /* 0x000000800300780c */ /* 0x000fda0003784270 */
[----:B0-----:R-:W-:Y:S05]  /*4470*/  @!P4 BRA `(.L_x_111) ;  /* 0x000000000004c947 */ /* 0x001fea0003800000 */
[----:B------:R0:W5:Y:S02]  /*4480*/  LDG.E.LTC128B R68, desc[UR36][R56.64+0x40] ;  /* 0x0000402438447981 */ /* 0x000164000c1e1920 */
.L_x_111:
[----:B------:R-:W-:Y:S05]  /*4490*/  BSYNC B1 ;  /* 0x0000000000017941 */ /* 0x000fea0003800000 */
.L_x_110:
[----:B-----5:R-:W-:Y:S01]  /*44a0*/  LOP3.LUT R5, R68, 0xffffe000, RZ, 0xc0, !PT ;  /* 0xffffe00044057812 */ /* 0x020fe200078ec0ff */
[----:B------:R-:W-:Y:S01]  /*44b0*/  @P4 IMAD.MOV.U32 R4, RZ, RZ, R62 ;  /* 0x000000ffff044224 */ /* 0x000fe200078e003e */
[----:B------:R-:W-:Y:S01]  /*44c0*/  ISETP.NE.AND P6, PT, R92, RZ, PT ;  /* 0x000000ff5c00720c */ /* 0x000fe20003fc5270 */
[----:B------:R-:W-:Y:S02]  /*44d0*/  BSSY B1, `(.L_x_112) ;  /* 0x0000009000017945 */ /* 0x000fe40003800000 */
[----:B------:R-:W-:-:S04]  /*44e0*/  FMUL R5, R5, R90 ;  /* 0x0000005a05057220 */ /* 0x000fc80000400000 */
[----:B------:R-:W-:Y:S01]  /*44f0*/  FFMA R7, R32, R88, R5 ;  /* 0x0000005820077223 */ /* 0x000fe20000000005 */
[----:B------:R-:W-:-:S04]  /*4500*/  @P4 IMAD.MOV.U32 R5, RZ, RZ, R63 ;  /* 0x000000ffff054224 */ /* 0x000fc800078e003f */
[----:B------:R-:W-:-:S05]  /*4510*/  F2FP.TF32.F32.PACK_B R7, R7 ;  /* 0x00000007ff07723e */ /* 0x000fca00024050ff */
[----:B------:R0:W-:Y:S01]  /*4520*/  @P4 STG.E desc[UR36][R4.64+0x40], R7 ;  /* 0x0000400704004986 */ /* 0x0001e2000c101924 */
[----:B------:R-:W-:-:S13]  /*4530*/  ISETP.GT.AND P4, PT, R3, 0x80, P6 ;  /* 0x000000800300780c */ /* 0x000fda0003784270 */
[----:B0-----:R-:W-:Y:S05]  /*4540*/  @!P4 BRA `(.L_x_113) ;  /* 0x000000000004c947 */ /* 0x001fea0003800000 */
[----:B------:R0:W5:Y:S02]  /*4550*/  LDG.E.LTC128B R68, desc[UR36][R56.64+0x44] ;  /* 0x0000442438447981 */ /* 0x000164000c1e1920 */
.L_x_113:
[----:B------:R-:W-:Y:S05]  /*4560*/  BSYNC B1 ;  /* 0x0000000000017941 */ /* 0x000fea0003800000 */
.L_x_112:
        /* <DEDUP_REMOVED lines=10> */
[----:B0-----:R-:W-:Y:S05]  /*4610*/  @!P4 BRA `(.L_x_115) ;  /* 0x000000000004c947 */ /* 0x001fea0003800000 */
[----:B------:R0:W5:Y:S02]  /*4620*/  LDG.E.LTC128B R68, desc[UR36][R8.64+0x40] ;  /* 0x0000402408447981 */ /* 0x000164000c1e1920 */
.L_x_115:
[----:B------:R-:W-:Y:S05]  /*4630*/  BSYNC B1 ;  /* 0x0000000000017941 */ /* 0x000fea0003800000 */
.L_x_114:
[----:B-----5:R-:W-:Y:S01]  /*4640*/  LOP3.LUT R5, R68, 0xffffe000, RZ, 0xc0, !PT ;  /* 0xffffe00044057812 */ /* 0x020fe200078ec0ff */
[----:B------:R-:W-:Y:S01]  /*4650*/  @P4 IMAD.MOV.U32 R4, RZ, RZ, R10 ;  /* 0x000000ffff044224 */ /* 0x000fe200078e000a */
[----:B------:R-:W-:Y:S03]  /*4660*/  BSSY B1, `(.L_x_116) ;  /* 0x0000009000017945 */ /* 0x000fe60003800000 */
        /* <DEDUP_REMOVED lines=8> */
.L_x_117:
[----:B------:R-:W-:Y:S05]  /*46f0*/  BSYNC B1 ;  /* 0x0000000000017941 */ /* 0x000fea0003800000 */
.L_x_116:
        /* <DEDUP_REMOVED lines=12> */
.L_x_119:
[----:B------:R-:W-:Y:S05]  /*47c0*/  BSYNC B1 ;  /* 0x0000000000017941 */ /* 0x000fea0003800000 */
.L_x_118:
        /* <DEDUP_REMOVED lines=12> */
.L_x_121:
[----:B------:R-:W-:Y:S05]  /*4890*/  BSYNC B1 ;  /* 0x0000000000017941 */ /* 0x000fea0003800000 */
.L_x_120:
        /* <DEDUP_REMOVED lines=12> */
.L_x_123:
[----:B------:R-:W-:Y:S05]  /*4960*/  BSYNC B1 ;  /* 0x0000000000017941 */ /* 0x000fea0003800000 */
.L_x_122:
        /* <DEDUP_REMOVED lines=11> */
.L_x_125:
[----:B------:R-:W-:Y:S05]  /*4a20*/  BSYNC B1 ;  /* 0x0000000000017941 */ /* 0x000fea0003800000 */
.L_x_124:
        /* <DEDUP_REMOVED lines=12> */
.L_x_127:
[----:B------:R-:W-:Y:S05]  /*4af0*/  BSYNC B1 ;  /* 0x0000000000017941 */ /* 0x000fea0003800000 */
.L_x_126:
        /* <DEDUP_REMOVED lines=12> */
.L_x_129:
[----:B------:R-:W-:Y:S05]  /*4bc0*/  BSYNC B1 ;  /* 0x0000000000017941 */ /* 0x000fea0003800000 */
.L_x_128:
        /* <DEDUP_REMOVED lines=12> */
.L_x_131:
[----:B------:R-:W-:Y:S05]  /*4c90*/  BSYNC B1 ;  /* 0x0000000000017941 */ /* 0x000fea0003800000 */
.L_x_130:
        /* <DEDUP_REMOVED lines=11> */
.L_x_133:
[----:B------:R-:W-:Y:S05]  /*4d50*/  BSYNC B1 ;  /* 0x0000000000017941 */ /* 0x000fea0003800000 */
.L_x_132:
        /* <DEDUP_REMOVED lines=12> */
.L_x_135:
[----:B------:R-:W-:Y:S05]  /*4e20*/  BSYNC B1 ;  /* 0x0000000000017941 */ /* 0x000fea0003800000 */
.L_x_134:
        /* <DEDUP_REMOVED lines=11> */
.L_x_137:
[----:B------:R-:W-:Y:S05]  /*4ee0*/  BSYNC B1 ;  /* 0x0000000000017941 */ /* 0x000fea0003800000 */
.L_x_136:
        /* <DEDUP_REMOVED lines=11> */
.L_x_139:
[----:B------:R-:W-:Y:S05]  /*4fa0*/  BSYNC B1 ;  /* 0x0000000000017941 */ /* 0x000fea0003800000 */
.L_x_138:
[----:B-----5:R-:W-:Y:S01]  /*4fb0*/  LOP3.LUT R5, R68, 0xffffe000, RZ, 0xc0, !PT ;  /* 0xffffe00044057812 */ /* 0x020fe200078ec0ff */
[----:B------:R-:W-:Y:S01]  /*4fc0*/  @P4 IMAD.MOV.U32 R4, RZ, RZ, R10 ;  /* 0x000000ffff044224 */ /* 0x000fe200078e000a */
[----:B------:R-:W-:Y:S01]  /*4fd0*/  ISETP.GT.AND P5, PT, R3, 0x88, P5 ;  /* 0x000000880300780c */ /* 0x000fe20002fa4270 */
[----:B------:R-:W-:Y:S02]  /*4fe0*/  BSSY B1, `(.L_x_140) ;  /* 0x0000008000017945 */ /* 0x000fe40003800000 */
[----:B------:R-:W-:-:S04]  /*4ff0*/  FMUL R5, R5, R90 ;  /* 0x0000005a05057220 */ /* 0x000fc80000400000 */
[----:B------:R-:W-:Y:S01]  /*5000*/  FFMA R7, R46, R88, R5 ;  /* 0x000000582e077223 */ /* 0x000fe20000000005 */
[----:B------:R-:W-:-:S04]  /*5010*/  @P4 IMAD.MOV.U32 R5, RZ, RZ, R11 ;  /* 0x000000ffff054224 */ /* 0x000fc800078e000b */
[----:B------:R-:W-:-:S05]  /*5020*/  F2FP.TF32.F32.PACK_B R7, R7 ;  /* 0x00000007ff07723e */ /* 0x000fca00024050ff */
[----:B------:R0:W-:Y:S01]  /*5030*/  @P4 STG.E desc[UR36][R4.64+0xa0], R7 ;  /* 0x0000a00704004986 */ /* 0x0001e2000c101924 */
[----:B------:R-:W-:Y:S05]  /*5040*/  @!P5 BRA `(.L_x_141) ;  /* 0x000000000004d947 */ /* 0x000fea0003800000 */
[----:B------:R0:W5:Y:S02]  /*5050*/  LDG.E.LTC128B R68, desc[UR36][R8.64+0xa4] ;  /* 0x0000a42408447981 */ /* 0x000164000c1e1920 */
.L_x_141:
[----:B------:R-:W-:Y:S05]  /*5060*/  BSYNC B1 ;  /* 0x0000000000017941 */ /* 0x000fea0003800000 */
.L_x_140:
[----:B0----5:R-:W-:Y:S01]  /*5070*/  LOP3.LUT R5, R68, 0xffffe000, RZ, 0xc0, !PT ;  /* 0xffffe00044057812 */ /* 0x021fe200078ec0ff */
        /* <DEDUP_REMOVED lines=10> */
.L_x_143:
[----:B------:R-:W-:Y:S05]  /*5120*/  BSYNC B1 ;  /* 0x0000000000017941 */ /* 0x000fea0003800000 */
.L_x_142:
[----:B0----5:R-:W-:Y:S01]  /*5130*/  LOP3.LUT R5, R68, 0xffffe000, RZ, 0xc0, !PT ;  /* 0xffffe00044057812 */ /* 0x021fe200078ec0ff */
        /* <DEDUP_REMOVED lines=10> */
.L_x_145:
[----:B------:R-:W-:Y:S05]  /*51e0*/  BSYNC B1 ;  /* 0x0000000000017941 */ /* 0x000fea0003800000 */
.L_x_144:
        /* <DEDUP_REMOVED lines=11> */
.L_x_147:
[----:B------:R-:W-:Y:S05]  /*52a0*/  BSYNC B1 ;  /* 0x0000000000017941 */ /* 0x000fea0003800000 */
.L_x_146:
        /* <DEDUP_REMOVED lines=11> */
.L_x_149:
[----:B------:R-:W-:Y:S05]  /*5360*/  BSYNC B1 ;  /* 0x0000000000017941 */ /* 0x000fea0003800000 */
.L_x_148:
        /* <DEDUP_REMOVED lines=11> */
.L_x_151:
[----:B------:R-:W-:Y:S05]  /*5420*/  BSYNC B1 ;  /* 0x0000000000017941 */ /* 0x000fea0003800000 */
.L_x_150:
        /* <DEDUP_REMOVED lines=11> */
.L_x_153:
[----:B------:R-:W-:Y:S05]  /*54e0*/  BSYNC B1 ;  /* 0x0000000000017941 */ /* 0x000fea0003800000 */
.L_x_152:
        /* <DEDUP_REMOVED lines=9> */
.L_x_155:
[----:B------:R-:W-:Y:S05]  /*5580*/  BSYNC B1 ;  /* 0x0000000000017941 */ /* 0x000fea0003800000 */
.L_x_154:
        /* <DEDUP_REMOVED lines=11> */
.L_x_157:
[----:B------:R-:W-:Y:S05]  /*5640*/  BSYNC B1 ;  /* 0x0000000000017941 */ /* 0x000fea0003800000 */
.L_x_156:
[----:B------:R-:W-:Y:S05]  /*5650*/  @!P0 BRA `(.L_x_158) ;  /* 0x00000014008c8947 */ /* 0x000fea0003800000 */
[----:B-----5:R-:W-:-:S05]  /*5660*/  LOP3.LUT R3, R68, 0xffffe000, RZ, 0xc0, !PT ;  /* 0xffffe00044037812 */ /* 0x020fca00078ec0ff */
[----:B0-----:R-:W-:-:S04]  /*5670*/  FMUL R4, R3, R90 ;  /* 0x0000005a03047220 */ /* 0x001fc80000400000 */
[----:B------:R-:W-:-:S05]  /*5680*/  FFMA R55, R55, R88, R4 ;  /* 0x0000005837377223 */ /* 0x000fca0000000004 */
[----:B------:R-:W-:-:S05]  /*5690*/  F2FP.TF32.F32.PACK_B R55, R55 ;  /* 0x00000037ff37723e */ /* 0x000fca00024050ff */
[----:B------:R0:W-:Y:S01]  /*56a0*/  STG.E desc[UR36][R10.64+0xe4], R55 ;  /* 0x0000e4370a007986 */ /* 0x0001e2000c101924 */
[----:B------:R-:W-:Y:S05]  /*56b0*/  BRA `(.L_x_158) ;  /* 0x0000001400747947 */ /* 0x000fea0003800000 */
.L_x_35:
[----:B------:R-:W-:Y:S01]  /*56c0*/  ULDC.64 UR4, c[0x0][0x5c0] ;  /* 0x0001700000047ab9 */ /* 0x000fe20000000a00 */
[-C--:B------:R-:W-:Y:S01]  /*56d0*/  FMUL R5, R56, R88.reuse ;  /* 0x0000005838057220 */ /* 0x080fe20000400000 */
[----:B------:R-:W-:Y:S01]  /*56e0*/  LEA R8, P1, R104, UR4, 0x2 ;  /* 0x0000000468087c11 */ /* 0x000fe2000f8210ff */
[-C--:B------:R-:W-:Y:S01]  /*56f0*/  FMUL R57, R57, R88.reuse ;  /* 0x0000005839397220 */ /* 0x080fe20000400000 */
[----:B------:R-:W-:Y:S01]  /*5700*/  ISETP.GT.AND P4, PT, R4, 0x1, PT ;  /* 0x000000010400780c */ /* 0x000fe20003f84270 */
[----:B------:R-:W-:Y:S01]  /*5710*/  IMAD.SHL.U32 R15, R10, 0x20, RZ ;  /* 0x000000200a0f7824 */ /* 0x000fe200078e00ff */
[----:B------:R-:W-:Y:S01]  /*5720*/  LEA.HI.X R9, R104, UR5, R107, 0x2, P1 ;  /* 0x0000000568097c11 */ /* 0x000fe200088f146b */
[----:B--2---:R-:W-:Y:S01]  /*5730*/  IMAD.SHL.U32 R91, R10, 0x200, RZ ;  /* 0x000002000a5b7824 */ /* 0x004fe200078e00ff */
[----:B------:R-:W-:Y:S01]  /*5740*/  F2FP.TF32.F32.PACK_B R5, R5 ;  /* 0x00000005ff05723e */ /* 0x000fe200024050ff */
[-C--:B------:R-:W-:Y:S01]  /*5750*/  FMUL R59, R59, R88.reuse ;  /* 0x000000583b3b7220 */ /* 0x080fe20000400000 */
[C---:B------:R-:W-:Y:S01]  /*5760*/  ISETP.GT.AND P1, PT, R3.reuse, RZ, P4 ;  /* 0x000000ff0300720c */ /* 0x040fe20002724270 */
[-C--:B------:R-:W-:Y:S01]  /*5770*/  FMUL R13, R58, R88.reuse ;  /* 0x000000583a0d7220 */ /* 0x080fe20000400000 */
[C-C-:B------:R-:W-:Y:S01]  /*5780*/  SHF.L.U64.HI R7, R10.reuse, 0x5, R11.reuse ;  /* 0x000000050a077819 */ /* 0x140fe2000001020b */
[----:B------:R0:W-:Y:S01]  /*5790*/  @P0 STG.E desc[UR36][R8.64], R5 ;  /* 0x0000000508000986 */ /* 0x0001e2000c101924 */
[----:B------:R-:W-:Y:S01]  /*57a0*/  ISETP.GT.AND P0, PT, R3, 0x8, P4 ;  /* 0x000000080300780c */ /* 0x000fe20002704270 */
[-C--:B------:R-:W-:Y:S01]  /*57b0*/  FMUL R61, R61, R88.reuse ;  /* 0x000000583d3d7220 */ /* 0x080fe20000400000 */
[----:B------:R-:W-:Y:S01]  /*57c0*/  SHF.L.U64.HI R89, R10, 0x9, R11 ;  /* 0x000000090a597819 */ /* 0x000fe2000001020b */
[----:B------:R-:W-:Y:S01]  /*57d0*/  FMUL R63, R63, R88 ;  /* 0x000000583f3f7220 */ /* 0x000fe20000400000 */
[----:B------:R-:W-:Y:S01]  /*57e0*/  IADD3 R10, P2, R15, R8, RZ ;  /* 0x000000080f0a7210 */ /* 0x000fe20007f5e0ff */
[-C--:B------:R-:W-:Y:S01]  /*57f0*/  FMUL R65, R65, R88.reuse ;  /* 0x0000005841417220 */ /* 0x080fe20000400000 */
[----:B------:R-:W-:Y:S01]  /*5800*/  F2FP.TF32.F32.PACK_B R57, R57 ;  /* 0x00000039ff39723e */ /* 0x000fe200024050ff */
[----:B------:R-:W-:Y:S01]  /*5810*/  FMUL R67, R67, R88 ;  /* 0x0000005843437220 */ /* 0x000fe20000400000 */
[----:B------:R-:W-:Y:S01]  /*5820*/  F2FP.TF32.F32.PACK_B R59, R59 ;  /* 0x0000003bff3b723e */ /* 0x000fe200024050ff */
[----:B------:R-:W-:Y:S01]  /*5830*/  IMAD.X R11, R7, 0x1, R9, P2 ;  /* 0x00000001070b7824 */ /* 0x000fe200010e0609 */
[----:B------:R-:W-:Y:S01]  /*5840*/  ISETP.GT.AND P5, PT, R4, 0x8, PT ;  /* 0x000000080400780c */ /* 0x000fe20003fa4270 */
[----:B------:R-:W-:Y:S01]  /*5850*/  @P1 STG.E desc[UR36][R8.64+0x4], R57 ;  /* 0x0000043908001986 */ /* 0x000fe2000c101924 */
[----:B------:R-:W-:Y:S01]  /*5860*/  IADD3 R6, P1, P2, R91, R8, R15 ;  /* 0x000000085b067210 */ /* 0x000fe20007a3e00f */
[-C--:B0-----:R-:W-:Y:S01]  /*5870*/  FMUL R5, R60, R88.reuse ;  /* 0x000000583c057220 */ /* 0x081fe20000400000 */
[C---:B------:R-:W-:Y:S01]  /*5880*/  ISETP.GT.AND P4, PT, R4.reuse, 0x9, PT ;  /* 0x000000090400780c */ /* 0x040fe20003f84270 */
[----:B------:R-:W-:Y:S01]  /*5890*/  @P0 STG.E desc[UR36][R10.64+0x4], R59 ;  /* 0x0000043b0a000986 */ /* 0x000fe2000c101924 */
[----:B------:R-:W-:Y:S01]  /*58a0*/  ISETP.GT.AND P3, PT, R3, 0x8, P6 ;  /* 0x000000080300780c */ /* 0x000fe20003764270 */
[-C--:B------:R-:W-:Y:S01]  /*58b0*/  FMUL R69, R69, R88.reuse ;  /* 0x0000005845457220 */ /* 0x080fe20000400000 */
[----:B------:R-:W-:Y:S01]  /*58c0*/  IADD3.X R7, R89, R9, R7, P1, P2 ;  /* 0x0000000959077210 */ /* 0x000fe20000fe4407 */
[-C--:B------:R-:W-:Y:S01]  /*58d0*/  FMUL R71, R71, R88.reuse ;  /* 0x0000005847477220 */ /* 0x080fe20000400000 */
[----:B------:R-:W-:Y:S01]  /*58e0*/  ISETP.GT.AND P1, PT, R3, RZ, P5 ;  /* 0x000000ff0300720c */ /* 0x000fe20002f24270 */
[-C--:B------:R-:W-:Y:S01]  /*58f0*/  FMUL R73, R73, R88.reuse ;  /* 0x0000005849497220 */ /* 0x080fe20000400000 */
[----:B------:R-:W-:Y:S01]  /*5900*/  ISETP.GT.AND P0, PT, R3, RZ, P4 ;  /* 0x000000ff0300720c */ /* 0x000fe20002704270 */
[-C--:B------:R-:W-:Y:S01]  /*5910*/  FMUL R75, R75, R88.reuse ;  /* 0x000000584b4b7220 */ /* 0x080fe20000400000 */
[----:B------:R-:W-:Y:S01]  /*5920*/  F2FP.TF32.F32.PACK_B R13, R13 ;  /* 0x0000000dff0d723e */ /* 0x000fe200024050ff */
[-C--:B------:R-:W-:Y:S01]  /*5930*/  FMUL R77, R77, R88.reuse ;  /* 0x000000584d4d7220 */ /* 0x080fe20000400000 */
[----:B------:R-:W-:Y:S01]  /*5940*/  F2FP.TF32.F32.PACK_B R5, R5 ;  /* 0x00000005ff05723e */ /* 0x000fe200024050ff */
[-C--:B------:R-:W-:Y:S01]  /*5950*/  FMUL R79, R79, R88.reuse ;  /* 0x000000584f4f7220 */ /* 0x080fe20000400000 */
[----:B------:R-:W-:Y:S01]  /*5960*/  F2FP.TF32.F32.PACK_B R61, R61 ;  /* 0x0000003dff3d723e */ /* 0x000fe200024050ff */
[----:B------:R0:W-:Y:S01]  /*5970*/  @P3 STG.E desc[UR36][R10.64], R13 ;  /* 0x0000000d0a003986 */ /* 0x0001e2000c101924 */
[----:B------:R-:W-:Y:S01]  /*5980*/  F2FP.TF32.F32.PACK_B R63, R63 ;  /* 0x0000003fff3f723e */ /* 0x000fe200024050ff */
[-C--:B------:R-:W-:Y:S01]  /*5990*/  FMUL R81, R81, R88.reuse ;  /* 0x0000005851517220 */ /* 0x080fe20000400000 */
[C---:B------:R-:W-:Y:S01]  /*59a0*/  ISETP.GT.AND P3, PT, R4.reuse, 0x10, PT ;  /* 0x000000100400780c */ /* 0x040fe20003f64270 */
[----:B------:R1:W-:Y:S01]  /*59b0*/  @P1 STG.E desc[UR36][R8.64+0x20], R5 ;  /* 0x0000200508001986 */ /* 0x0003e2000c101924 */
[----:B------:R-:W-:Y:S01]  /*59c0*/  ISETP.GT.AND P1, PT, R3, 0x8, P5 ;  /* 0x000000080300780c */ /* 0x000fe20002f24270 */
[-C--:B------:R-:W-:Y:S01]  /*59d0*/  FMUL R83, R83, R88.reuse ;  /* 0x0000005853537220 */ /* 0x080fe20000400000 */
[----:B------:R-:W-:Y:S01]  /*59e0*/  ISETP.GT.AND P2, PT, R4, 0x11, PT ;  /* 0x000000110400780c */ /* 0x000fe20003f44270 */
[----:B------:R-:W-:Y:S01]  /*59f0*/  @P0 STG.E desc[UR36][R8.64+0x24], R61 ;  /* 0x0000243d08000986 */ /* 0x000fe2000c101924 */
[----:B------:R-:W-:Y:S01]  /*5a00*/  ISETP.GT.AND P0, PT, R3, 0x8, P4 ;  /* 0x000000080300780c */ /* 0x000fe20002704270 */
[-C--:B------:R-:W-:Y:S01]  /*5a10*/  FMUL R85, R85, R88.reuse ;  /* 0x0000005855557220 */ /* 0x080fe20000400000 */
[----:B------:R-:W-:Y:S01]  /*5a20*/  F2FP.TF32.F32.PACK_B R65, R65 ;  /* 0x00000041ff41723e */ /* 0x000fe200024050ff */
[-C--:B0-----:R-:W-:Y:S01]  /*5a30*/  FMUL R13, R62, R88.reuse ;  /* 0x000000583e0d7220 */ /* 0x081fe20000400000 */
[----:B------:R-:W-:Y:S01]  /*5a40*/  F2FP.TF32.F32.PACK_B R67, R67 ;  /* 0x00000043ff43723e */ /* 0x000fe200024050ff */
[-C--:B------:R-:W-:Y:S01]  /*5a50*/  FMUL R87, R87, R88.reuse ;  /* 0x0000005857577220 */ /* 0x080fe20000400000 */
[----:B------:R-:W-:Y:S01]  /*5a60*/  F2FP.TF32.F32.PACK_B R69, R69 ;  /* 0x00000045ff45723e */ /* 0x000fe200024050ff */
[-C--:B-1----:R-:W-:Y:S01]  /*5a70*/  FMUL R5, R64, R88.reuse ;  /* 0x0000005840057220 */ /* 0x082fe20000400000 */
[----:B------:R-:W-:Y:S01]  /*5a80*/  F2FP.TF32.F32.PACK_B R13, R13 ;  /* 0x0000000dff0d723e */ /* 0x000fe200024050ff */
[-C--:B------:R-:W-:Y:S01]  /*5a90*/  FMUL R57, R24, R88.reuse ;  /* 0x0000005818397220 */ /* 0x080fe20000400000 */
[----:B------:R-:W-:Y:S01]  /*5aa0*/  F2FP.TF32.F32.PACK_B R71, R71 ;  /* 0x00000047ff47723e */ /* 0x000fe200024050ff */
[-C--:B------:R-:W-:Y:S01]  /*5ab0*/  FMUL R25, R25, R88.reuse ;  /* 0x0000005819197220 */ /* 0x080fe20000400000 */
[----:B------:R-:W-:Y:S01]  /*5ac0*/  F2FP.TF32.F32.PACK_B R5, R5 ;  /* 0x00000005ff05723e */ /* 0x000fe200024050ff */
[----:B------:R-:W-:Y:S01]  /*5ad0*/  @P0 STG.E desc[UR36][R10.64+0x24], R63 ;  /* 0x0000243f0a000986 */ /* 0x000fe2000c101924 */
[----:B------:R-:W-:Y:S01]  /*5ae0*/  ISETP.GT.AND P0, PT, R3, RZ, P3 ;  /* 0x000000ff0300720c */ /* 0x000fe20001f04270 */
[-C--:B------:R-:W-:Y:S01]  /*5af0*/  FMUL R27, R27, R88.reuse ;  /* 0x000000581b1b7220 */ /* 0x080fe20000400000 */
[----:B------:R-:W-:Y:S01]  /*5b00*/  F2FP.TF32.F32.PACK_B R73, R73 ;  /* 0x00000049ff49723e */ /* 0x000fe200024050ff */
[----:B------:R0:W-:Y:S01]  /*5b10*/  @P1 STG.E desc[UR36][R10.64+0x20], R13 ;  /* 0x0000200d0a001986 */ /* 0x0001e2000c101924 */
[C---:B------:R-:W-:Y:S01]  /*5b20*/  ISETP.GT.AND P1, PT, R4.reuse, 0x19, PT ;  /* 0x000000190400780c */ /* 0x040fe20003f24270 */
[-C--:B------:R-:W-:Y:S01]  /*5b30*/  FMUL R29, R29, R88.reuse ;  /* 0x000000581d1d7220 */ /* 0x080fe20000400000 */
[----:B------:R-:W-:Y:S01]  /*5b40*/  F2FP.TF32.F32.PACK_B R75, R75 ;  /* 0x0000004bff4b723e */ /* 0x000fe200024050ff */
[-C--:B------:R-:W-:Y:S01]  /*5b50*/  FMUL R31, R31, R88.reuse ;  /* 0x000000581f1f7220 */ /* 0x080fe20000400000 */
[C---:B------:R-:W-:Y:S01]  /*5b60*/  ISETP.GT.AND P5, PT, R4.reuse, 0x28, PT ;  /* 0x000000280400780c */ /* 0x040fe20003fa4270 */
[-C--:B------:R-:W-:Y:S01]  /*5b70*/  FMUL R33, R33, R88.reuse ;  /* 0x0000005821217220 */ /* 0x080fe20000400000 */
[----:B------:R-:W-:Y:S01]  /*5b80*/  ISETP.GT.AND P4, PT, R4, 0x29, PT ;  /* 0x000000290400780c */ /* 0x000fe20003f84270 */
[-C--:B------:R-:W-:Y:S01]  /*5b90*/  FMUL R35, R35, R88.reuse ;  /* 0x0000005823237220 */ /* 0x080fe20000400000 */
[----:B------:R-:W-:Y:S01]  /*5ba0*/  F2FP.TF32.F32.PACK_B R77, R77 ;  /* 0x0000004dff4d723e */ /* 0x000fe200024050ff */
[----:B------:R1:W-:Y:S01]  /*5bb0*/  @P0 STG.E desc[UR36][R8.64+0x40], R5 ;  /* 0x0000400508000986 */ /* 0x0003e2000c101924 */
[----:B------:R-:W-:Y:S01]  /*5bc0*/  ISETP.GT.AND P0, PT, R3, RZ, P2 ;  /* 0x000000ff0300720c */ /* 0x000fe20001704270 */
[-C--:B0-----:R-:W-:Y:S01]  /*5bd0*/  FMUL R13, R66, R88.reuse ;  /* 0x00000058420d7220 */ /* 0x081fe20000400000 */
[----:B------:R-:W-:Y:S01]  /*5be0*/  F2FP.TF32.F32.PACK_B R79, R79 ;  /* 0x0000004fff4f723e */ /* 0x000fe200024050ff */
[-C--:B------:R-:W-:Y:S01]  /*5bf0*/  FMUL R37, R37, R88.reuse ;  /* 0x0000005825257220 */ /* 0x080fe20000400000 */
[----:B------:R-:W-:Y:S01]  /*5c00*/  F2FP.TF32.F32.PACK_B R81, R81 ;  /* 0x00000051ff51723e */ /* 0x000fe200024050ff */
[-C--:B------:R-:W-:Y:S01]  /*5c10*/  FMUL R39, R39, R88.reuse ;  /* 0x0000005827277220 */ /* 0x080fe20000400000 */
[----:B------:R-:W-:Y:S01]  /*5c20*/  F2FP.TF32.F32.PACK_B R13, R13 ;  /* 0x0000000dff0d723e */ /* 0x000fe200024050ff */
[-C--:B------:R-:W-:Y:S01]  /*5c30*/  FMUL R41, R41, R88.reuse ;  /* 0x0000005829297220 */ /* 0x080fe20000400000 */
[----:B------:R-:W-:Y:S01]  /*5c40*/  F2FP.TF32.F32.PACK_B R83, R83 ;  /* 0x00000053ff53723e */ /* 0x000fe200024050ff */
[-C--:B------:R-:W-:Y:S01]  /*5c50*/  FMUL R43, R43, R88.reuse ;  /* 0x000000582b2b7220 */ /* 0x080fe20000400000 */
[----:B------:R-:W-:Y:S01]  /*5c60*/  P2R R58, PR, RZ, 0x20 ;  /* 0x00000020ff3a7803 */ /* 0x000fe20000000000 */
[-C--:B-1----:R-:W-:Y:S01]  /*5c70*/  FMUL R5, R68, R88.reuse ;  /* 0x0000005844057220 */ /* 0x082fe20000400000 */
[----:B------:R-:W-:Y:S01]  /*5c80*/  P2R R56, PR, RZ, 0x10 ;  /* 0x00000010ff387803 */ /* 0x000fe20000000000 */
[----:B------:R-:W-:Y:S01]  /*5c90*/  @P0 STG.E desc[UR36][R8.64+0x44], R65 ;  /* 0x0000444108000986 */ /* 0x000fe2000c101924 */
[----:B------:R-:W-:Y:S01]  /*5ca0*/  ISETP.GT.AND P0, PT, R3, 0x8, P3 ;  /* 0x000000080300780c */ /* 0x000fe20001f04270 */
[-C--:B------:R-:W-:Y:S01]  /*5cb0*/  FMUL R45, R45, R88.reuse ;  /* 0x000000582d2d7220 */ /* 0x080fe20000400000 */
[----:B------:R-:W-:Y:S01]  /*5cc0*/  F2FP.TF32.F32.PACK_B R5, R5 ;  /* 0x00000005ff05723e */ /* 0x000fe200024050ff */
[-C--:B------:R-:W-:Y:S01]  /*5cd0*/  FMUL R47, R47, R88.reuse ;  /* 0x000000582f2f7220 */ /* 0x080fe20000400000 */
[----:B------:R-:W-:Y:S01]  /*5ce0*/  ISETP.GT.AND P3, PT, R4, 0x30, PT ;  /* 0x000000300400780c */ /* 0x000fe20003f64270 */
[-C--:B------:R-:W-:Y:S01]  /*5cf0*/  FMUL R49, R49, R88.reuse ;  /* 0x0000005831317220 */ /* 0x080fe20000400000 */
[----:B------:R-:W-:Y:S01]  /*5d00*/  F2FP.TF32.F32.PACK_B R85, R85 ;  /* 0x00000055ff55723e */ /* 0x000fe200024050ff */
[-C--:B------:R-:W-:Y:S01]  /*5d10*/  FMUL R51, R51, R88.reuse ;  /* 0x0000005833337220 */ /* 0x080fe20000400000 */
[----:B------:R-:W-:Y:S01]  /*5d20*/  F2FP.TF32.F32.PACK_B R87, R87 ;  /* 0x00000057ff57723e */ /* 0x000fe200024050ff */
[-C--:B------:R-:W-:Y:S01]  /*5d30*/  FMUL R53, R53, R88.reuse ;  /* 0x0000005835357220 */ /* 0x080fe20000400000 */
[----:B------:R-:W-:Y:S01]  /*5d40*/  F2FP.TF32.F32.PACK_B R57, R57 ;  /* 0x00000039ff39723e */ /* 0x000fe200024050ff */
[----:B------:R-:W-:Y:S01]  /*5d50*/  FMUL R55, R55, R88 ;  /* 0x0000005837377220 */ /* 0x000fe20000400000 */
[----:B------:R-:W-:Y:S01]  /*5d60*/  F2FP.TF32.F32.PACK_B R25, R25 ;  /* 0x00000019ff19723e */ /* 0x000fe200024050ff */
[----:B------:R0:W-:Y:S01]  /*5d70*/  @P0 STG.E desc[UR36][R10.64+0x40], R13 ;  /* 0x0000400d0a000986 */ /* 0x0001e2000c101924 */
[----:B------:R-:W-:-:S02]  /*5d80*/  ISETP.GT.AND P0, PT, R3, 0x8, P2 ;  /* 0x000000080300780c */ /* 0x000fc40001704270 */
[----:B------:R-:W-:Y:S02]  /*5d90*/  ISETP.GT.AND P2, PT, R4, 0x18, PT ;  /* 0x000000180400780c */ /* 0x000fe40003f44270 */
[----:B------:R-:W-:Y:S02]  /*5da0*/  F2FP.TF32.F32.PACK_B R27, R27 ;  /* 0x0000001bff1b723e */ /* 0x000fe400024050ff */
[----:B------:R-:W-:Y:S02]  /*5db0*/  F2FP.TF32.F32.PACK_B R29, R29 ;  /* 0x0000001dff1d723e */ /* 0x000fe400024050ff */
[----:B------:R-:W-:Y:S02]  /*5dc0*/  F2FP.TF32.F32.PACK_B R31, R31 ;  /* 0x0000001fff1f723e */ /* 0x000fe400024050ff */
[----:B------:R-:W-:Y:S01]  /*5dd0*/  F2FP.TF32.F32.PACK_B R33, R33 ;  /* 0x00000021ff21723e */ /* 0x000fe200024050ff */
[----:B0-----:R-:W-:Y:S01]  /*5de0*/  FMUL R13, R70, R88 ;  /* 0x00000058460d7220 */ /* 0x001fe20000400000 */
[----:B------:R-:W-:Y:S01]  /*5df0*/  F2FP.TF32.F32.PACK_B R35, R35 ;  /* 0x00000023ff23723e */ /* 0x000fe200024050ff */
[----:B------:R-:W-:Y:S01]  /*5e00*/  @P0 STG.E desc[UR36][R10.64+0x44], R67 ;  /* 0x000044430a000986 */ /* 0x000fe2000c101924 */
[----:B------:R-:W-:-:S02]  /*5e10*/  ISETP.GT.AND P0, PT, R3, RZ, P2 ;  /* 0x000000ff0300720c */ /* 0x000fc40001704270 */
[----:B------:R-:W-:Y:S02]  /*5e20*/  F2FP.TF32.F32.PACK_B R13, R13 ;  /* 0x0000000dff0d723e */ /* 0x000fe400024050ff */
[----:B------:R-:W-:Y:S02]  /*5e30*/  F2FP.TF32.F32.PACK_B R37, R37 ;  /* 0x00000025ff25723e */ /* 0x000fe400024050ff */
[----:B------:R-:W-:Y:S02]  /*5e40*/  F2FP.TF32.F32.PACK_B R39, R39 ;  /* 0x00000027ff27723e */ /* 0x000fe400024050ff */
[----:B------:R-:W-:Y:S02]  /*5e50*/  F2FP.TF32.F32.PACK_B R41, R41 ;  /* 0x00000029ff29723e */ /* 0x000fe400024050ff */
[----:B------:R-:W-:Y:S02]  /*5e60*/  F2FP.TF32.F32.PACK_B R43, R43 ;  /* 0x0000002bff2b723e */ /* 0x000fe400024050ff */
[----:B------:R-:W-:Y:S01]  /*5e70*/  F2FP.TF32.F32.PACK_B R45, R45 ;  /* 0x0000002dff2d723e */ /* 0x000fe200024050ff */
[----:B------:R0:W-:Y:S01]  /*5e80*/  @P0 STG.E desc[UR36][R8.64+0x60], R5 ;  /* 0x0000600508000986 */ /* 0x0001e2000c101924 */
[----:B------:R-:W-:-:S02]  /*5e90*/  ISETP.GT.AND P0, PT, R3, RZ, P1 ;  /* 0x000000ff0300720c */ /* 0x000fc40000f04270 */
[----:B------:R-:W-:Y:S02]  /*5ea0*/  F2FP.TF32.F32.PACK_B R47, R47 ;  /* 0x0000002fff2f723e */ /* 0x000fe400024050ff */
[----:B------:R-:W-:Y:S02]  /*5eb0*/  F2FP.TF32.F32.PACK_B R49, R49 ;  /* 0x00000031ff31723e */ /* 0x000fe400024050ff */
[----:B------:R-:W-:Y:S02]  /*5ec0*/  F2FP.TF32.F32.PACK_B R51, R51 ;  /* 0x00000033ff33723e */ /* 0x000fe400024050ff */
[----:B------:R-:W-:Y:S02]  /*5ed0*/  F2FP.TF32.F32.PACK_B R53, R53 ;  /* 0x00000035ff35723e */ /* 0x000fe400024050ff */
[----:B------:R-:W-:Y:S01]  /*5ee0*/  F2FP.TF32.F32.PACK_B R55, R55 ;  /* 0x00000037ff37723e */ /* 0x000fe200024050ff */
[----:B0-----:R-:W-:Y:S02]  /*5ef0*/  FMUL R5, R72, R88 ;  /* 0x0000005848057220 */ /* 0x001fe40000400000 */
[----:B------:R-:W-:Y:S01]  /*5f00*/  @P0 STG.E desc[UR36][R8.64+0x64], R69 ;  /* 0x0000644508000986 */ /* 0x000fe2000c101924 */
[----:B------:R-:W-:-:S02]  /*5f10*/  ISETP.GT.AND P0, PT, R3, 0x8, P2 ;  /* 0x000000080300780c */ /* 0x000fc40001704270 */
[----:B------:R-:W-:Y:S02]  /*5f20*/  ISETP.GT.AND P2, PT, R4, 0x20, PT ;  /* 0x000000200400780c */ /* 0x000fe40003f44270 */
[----:B------:R-:W-:-:S09]  /*5f30*/  F2FP.TF32.F32.PACK_B R5, R5 ;  /* 0x00000005ff05723e */ /* 0x000fd200024050ff */
[----:B------:R0:W-:Y:S01]  /*5f40*/  @P0 STG.E desc[UR36][R10.64+0x60], R13 ;  /* 0x0000600d0a000986 */ /* 0x0001e2000c101924 */
[----:B------:R-:W-:Y:S02]  /*5f50*/  ISETP.GT.AND P0, PT, R3, 0x8, P1 ;  /* 0x000000080300780c */ /* 0x000fe40000f04270 */
[----:B------:R-:W-:Y:S01]  /*5f60*/  ISETP.GT.AND P1, PT, R4, 0x21, PT ;  /* 0x000000210400780c */ /* 0x000fe20003f24270 */
[----:B0-----:R-:W-:-:S10]  /*5f70*/  FMUL R13, R74, R88 ;  /* 0x000000584a0d7220 */ /* 0x001fd40000400000 */
[----:B------:R-:W-:Y:S01]  /*5f80*/  @P0 STG.E desc[UR36][R10.64+0x64], R71 ;  /* 0x000064470a000986 */ /* 0x000fe2000c101924 */
[----:B------:R-:W-:Y:S02]  /*5f90*/  ISETP.GT.AND P0, PT, R3, RZ, P2 ;  /* 0x000000ff0300720c */ /* 0x000fe40001704270 */
[----:B------:R-:W-:-:S11]  /*5fa0*/  F2FP.TF32.F32.PACK_B R13, R13 ;  /* 0x0000000dff0d723e */ /* 0x000fd600024050ff */
[----:B------:R0:W-:Y:S01]  /*5fb0*/  @P0 STG.E desc[UR36][R8.64+0x80], R5 ;  /* 0x0000800508000986 */ /* 0x0001e2000c101924 */
[----:B------:R-:W-:Y:S01]  /*5fc0*/  ISETP.GT.AND P0, PT, R3, RZ, P1 ;  /* 0x000000ff0300720c */ /* 0x000fe20000f04270 */
[----:B0-----:R-:W-:-:S12]  /*5fd0*/  FMUL R5, R76, R88 ;  /* 0x000000584c057220 */ /* 0x001fd80000400000 */
[----:B------:R-:W-:Y:S01]  /*5fe0*/  @P0 STG.E desc[UR36][R8.64+0x84], R73 ;  /* 0x0000844908000986 */ /* 0x000fe2000c101924 */
[----:B------:R-:W-:Y:S02]  /*5ff0*/  ISETP.GT.AND P0, PT, R3, 0x8, P2 ;  /* 0x000000080300780c */ /* 0x000fe40001704270 */
[----:B------:R-:W-:Y:S02]  /*6000*/  F2FP.TF32.F32.PACK_B R5, R5 ;  /* 0x00000005ff05723e */ /* 0x000fe400024050ff */
[----:B------:R-:W-:-:S09]  /*6010*/  ISETP.GT.AND P2, PT, R4, 0x38, PT ;  /* 0x000000380400780c */ /* 0x000fd20003f44270 */
[----:B------:R0:W-:Y:S01]  /*6020*/  @P0 STG.E desc[UR36][R10.64+0x80], R13 ;  /* 0x0000800d0a000986 */ /* 0x0001e2000c101924 */
[----:B------:R-:W-:Y:S01]  /*6030*/  ISETP.GT.AND P0, PT, R3, 0x8, P1 ;  /* 0x000000080300780c */ /* 0x000fe20000f04270 */
[----:B0-----:R-:W-:-:S12]  /*6040*/  FMUL R13, R78, R88 ;  /* 0x000000584e0d7220 */ /* 0x001fd80000400000 */
        /* <DEDUP_REMOVED lines=8> */
[----:B------:R-:W-:-:S11]  /*60d0*/  F2FP.TF32.F32.PACK_B R5, R5 ;  /* 0x00000005ff05723e */ /* 0x000fd600024050ff */
[----:B------:R0:W-:Y:S01]  /*60e0*/  @P0 STG.E desc[UR36][R10.64+0xa0], R13 ;  /* 0x0000a00d0a000986 */ /* 0x0001e2000c101924 */
[C---:B------:R-:W-:Y:S02]  /*60f0*/  ISETP.GT.AND P0, PT, R3.reuse, 0x8, P4 ;  /* 0x000000080300780c */ /* 0x040fe40002704270 */
[----:B------:R-:W-:Y:S01]  /*6100*/  ISETP.GT.AND P4, PT, R3, 0x8, P2 ;  /* 0x000000080300780c */ /* 0x000fe20001784270 */
[----:B0-----:R-:W-:-:S10]  /*6110*/  FMUL R13, R82, R88 ;  /* 0x00000058520d7220 */ /* 0x001fd40000400000 */
[----:B------:R-:W-:Y:S01]  /*6120*/  @P0 STG.E desc[UR36][R10.64+0xa4], R79 ;  /* 0x0000a44f0a000986 */ /* 0x000fe2000c101924 */
[----:B------:R-:W-:Y:S02]  /*6130*/  ISETP.GT.AND P0, PT, R3, RZ, P3 ;  /* 0x000000ff0300720c */ /* 0x000fe40001f04270 */
[----:B------:R-:W-:-:S11]  /*6140*/  F2FP.TF32.F32.PACK_B R13, R13 ;  /* 0x0000000dff0d723e */ /* 0x000fd600024050ff */
[----:B------:R0:W-:Y:S01]  /*6150*/  @P0 STG.E desc[UR36][R8.64+0xc0], R5 ;  /* 0x0000c00508000986 */ /* 0x0001e2000c101924 */
[----:B------:R-:W-:-:S04]  /*6160*/  ISETP.GT.AND P0, PT, R4, 0x31, PT ;  /* 0x000000310400780c */ /* 0x000fc80003f04270 */
[----:B------:R-:W-:Y:S01]  /*6170*/  ISETP.GT.AND P1, PT, R3, RZ, P0 ;  /* 0x000000ff0300720c */ /* 0x000fe20000724270 */
[----:B0-----:R-:W-:-:S05]  /*6180*/  FMUL R5, R84, R88 ;  /* 0x0000005854057220 */ /* 0x001fca0000400000 */
[----:B------:R-:W-:-:S07]  /*6190*/  F2FP.TF32.F32.PACK_B R5, R5 ;  /* 0x00000005ff05723e */ /* 0x000fce00024050ff */
[----:B------:R-:W-:Y:S01]  /*61a0*/  @P1 STG.E desc[UR36][R8.64+0xc4], R81 ;  /* 0x0000c45108001986 */ /* 0x000fe2000c101924 */
[----:B------:R-:W-:-:S13]  /*61b0*/  ISETP.GT.AND P1, PT, R3, 0x8, P3 ;  /* 0x000000080300780c */ /* 0x000fda0001f24270 */
[----:B------:R0:W-:Y:S01]  /*61c0*/  @P1 STG.E desc[UR36][R10.64+0xc0], R13 ;  /* 0x0000c00d0a001986 */ /* 0x0001e2000c101924 */
[----:B------:R-:W-:-:S13]  /*61d0*/  ISETP.GT.AND P1, PT, R3, 0x8, P0 ;  /* 0x000000080300780c */ /* 0x000fda0000724270 */
[----:B------:R-:W-:Y:S01]  /*61e0*/  @P1 STG.E desc[UR36][R10.64+0xc4], R83 ;  /* 0x0000c4530a001986 */ /* 0x000fe2000c101924 */
[----:B------:R-:W-:-:S05]  /*61f0*/  IADD3 R14, P1, R91, R10, RZ ;  /* 0x0000000a5b0e7210 */ /* 0x000fca0007f3e0ff */
[----:B------:R-:W-:Y:S01]  /*6200*/  IMAD.X R15, R89, 0x1, R11, P1 ;  /* 0x00000001590f7824 */ /* 0x000fe200008e060b */
[----:B------:R-:W-:-:S13]  /*6210*/  ISETP.GT.AND P1, PT, R3, RZ, P2 ;  /* 0x000000ff0300720c */ /* 0x000fda0001724270 */
[----:B------:R1:W-:Y:S01]  /*6220*/  @P1 STG.E desc[UR36][R8.64+0xe0], R5 ;  /* 0x0000e00508001986 */ /* 0x0003e2000c101924 */
[----:B------:R-:W-:-:S05]  /*6230*/  IADD3 R20, P1, R91, R10, RZ ;  /* 0x0000000a5b147210 */ /* 0x000fca0007f3e0ff */
[----:B------:R-:W-:Y:S01]  /*6240*/  IMAD.X R21, R89, 0x1, R11, P1 ;  /* 0x0000000159157824 */ /* 0x000fe200008e060b */
[----:B------:R-:W-:-:S05]  /*6250*/  IADD3 R12, P1, R91, R8, RZ ;  /* 0x000000085b0c7210 */ /* 0x000fca0007f3e0ff */
[----:B0-----:R-:W-:Y:S01]  /*6260*/  IMAD.X R13, R89, 0x1, R9, P1 ;  /* 0x00000001590d7824 */ /* 0x001fe200008e0609 */
[----:B------:R-:W-:Y:S01]  /*6270*/  ISETP.GT.AND P1, PT, R4, 0x39, PT ;  /* 0x000000390400780c */ /* 0x000fe20003f24270 */
[----:B-1----:R-:W-:-:S03]  /*6280*/  FMUL R5, R86, R88 ;  /* 0x0000005856057220 */ /* 0x002fc60000400000 */
[----:B------:R-:W-:Y:S02]  /*6290*/  ISETP.GT.AND P5, PT, R3, RZ, P1 ;  /* 0x000000ff0300720c */ /* 0x000fe40000fa4270 */
[----:B------:R-:W-:-:S11]  /*62a0*/  F2FP.TF32.F32.PACK_B R5, R5 ;  /* 0x00000005ff05723e */ /* 0x000fd600024050ff */
[----:B------:R-:W-:Y:S01]  /*62b0*/  @P5 STG.E desc[UR36][R8.64+0xe4], R85 ;  /* 0x0000e45508005986 */ /* 0x000fe2000c101924 */
[----:B------:R-:W-:-:S03]  /*62c0*/  ISETP.GT.AND P5, PT, R4, 0x1, PT ;  /* 0x000000010400780c */ /* 0x000fc60003fa4270 */
[----:B------:R0:W-:Y:S01]  /*62d0*/  @P4 STG.E desc[UR36][R10.64+0xe0], R5 ;  /* 0x0000e0050a004986 */ /* 0x0001e2000c101924 */
[C---:B------:R-:W-:Y:S02]  /*62e0*/  ISETP.GT.AND P4, PT, R3.reuse, 0x8, P1 ;  /* 0x000000080300780c */ /* 0x040fe40000f84270 */
[----:B------:R-:W-:Y:S01]  /*62f0*/  ISETP.GT.AND P5, PT, R3, 0x80, P5 ;  /* 0x000000800300780c */ /* 0x000fe20002fa4270 */
[----:B0-----:R-:W-:-:S10]  /*6300*/  FMUL R5, R26, R88 ;  /* 0x000000581a057220 */ /* 0x001fd40000400000 */
[----:B------:R0:W-:Y:S01]  /*6310*/  @P4 STG.E desc[UR36][R10.64+0xe4], R87 ;  /* 0x0000e4570a004986 */ /* 0x0001e2000c101924 */
[C---:B------:R-:W-:Y:S01]  /*6320*/  ISETP.GT.AND P4, PT, R3.reuse, 0x80, P6 ;  /* 0x000000800300780c */ /* 0x040fe20003784270 */
[----:B------:R-:W-:Y:S01]  /*6330*/  @P5 IMAD.MOV.U32 R8, RZ, RZ, R12 ;  /* 0x000000ffff085224 */ /* 0x000fe200078e000c */
[----:B------:R-:W-:Y:S01]  /*6340*/  ISETP.GT.AND P6, PT, R3, 0x88, P6 ;  /* 0x000000880300780c */ /* 0x000fe200037c4270 */
[----:B------:R-:W-:Y:S01]  /*6350*/  @P5 IMAD.MOV.U32 R9, RZ, RZ, R13 ;  /* 0x000000ffff095224 */ /* 0x000fe200078e000d */
[----:B------:R-:W-:Y:S01]  /*6360*/  F2FP.TF32.F32.PACK_B R5, R5 ;  /* 0x00000005ff05723e */ /* 0x000fe200024050ff */
[----:B0-----:R-:W-:-:S08]  /*6370*/  FMUL R11, R28, R88 ;  /* 0x000000581c0b7220 */ /* 0x001fd00000400000 */
[----:B------:R-:W-:Y:S01]  /*6380*/  @P4 STG.E desc[UR36][R12.64], R57 ;  /* 0x000000390c004986 */ /* 0x000fe2000c101924 */
[----:B------:R-:W-:Y:S02]  /*6390*/  ISETP.NE.AND P4, PT, R56, RZ, PT ;  /* 0x000000ff3800720c */ /* 0x000fe40003f85270 */
[----:B------:R-:W-:Y:S01]  /*63a0*/  F2FP.TF32.F32.PACK_B R11, R11 ;  /* 0x0000000bff0b723e */ /* 0x000fe200024050ff */
[----:B------:R-:W-:Y:S01]  /*63b0*/  @P5 STG.E desc[UR36][R8.64+0x4], R25 ;  /* 0x0000041908005986 */ /* 0x000fe2000c101924 */
[----:B------:R-:W-:-:S03]  /*63c0*/  ISETP.NE.AND P5, PT, R58, RZ, PT ;  /* 0x000000ff3a00720c */ /* 0x000fc60003fa5270 */
[----:B------:R0:W-:Y:S01]  /*63d0*/  @P6 STG.E desc[UR36][R14.64], R5 ;  /* 0x000000050e006986 */ /* 0x0001e2000c101924 */
[----:B------:R-:W-:-:S04]  /*63e0*/  ISETP.GT.AND P6, PT, R4, 0x1, PT ;  /* 0x000000010400780c */ /* 0x000fc80003fc4270 */
[----:B------:R-:W-:Y:S01]  /*63f0*/  ISETP.GT.AND P6, PT, R3, 0x88, P6 ;  /* 0x000000880300780c */ /* 0x000fe200037c4270 */
[-C--:B0-----:R-:W-:Y:S01]  /*6400*/  FMUL R5, R30, R88.reuse ;  /* 0x000000581e057220 */ /* 0x081fe20000400000 */
[----:B------:R-:W-:-:S04]  /*6410*/  FMUL R15, R50, R88 ;  /* 0x00000058320f7220 */ /* 0x000fc80000400000 */
[----:B------:R-:W-:-:S07]  /*6420*/  F2FP.TF32.F32.PACK_B R5, R5 ;  /* 0x00000005ff05723e */ /* 0x000fce00024050ff */
[----:B------:R0:W-:Y:S01]  /*6430*/  @P6 STG.E desc[UR36][R20.64+0x4], R27 ;  /* 0x0000041b14006986 */ /* 0x0001e2000c101924 */
[----:B------:R-:W-:Y:S02]  /*6440*/  ISETP.GT.AND P6, PT, R4, 0x8, PT ;  /* 0x000000080400780c */ /* 0x000fe40003fc4270 */
[----:B------:R-:W-:Y:S02]  /*6450*/  F2FP.TF32.F32.PACK_B R15, R15 ;  /* 0x0000000fff0f723e */ /* 0x000fe400024050ff */
[----:B------:R-:W-:Y:S01]  /*6460*/  ISETP.GT.AND P6, PT, R3, 0x80, P6 ;  /* 0x000000800300780c */ /* 0x000fe200037c4270 */
[----:B0-----:R-:W-:-:S05]  /*6470*/  FMUL R21, R52, R88 ;  /* 0x0000005834157220 */ /* 0x001fca0000400000 */
[----:B------:R-:W-:-:S07]  /*6480*/  F2FP.TF32.F32.PACK_B R21, R21 ;  /* 0x00000015ff15723e */ /* 0x000fce00024050ff */
[----:B------:R-:W-:Y:S02]  /*6490*/  @P6 IMAD.MOV.U32 R8, RZ, RZ, R12 ;  /* 0x000000ffff086224 */ /* 0x000fe400078e000c */
[----:B------:R-:W-:-:S05]  /*64a0*/  @P6 IMAD.MOV.U32 R9, RZ, RZ, R13 ;  /* 0x000000ffff096224 */ /* 0x000fca00078e000d */
[----:B------:R0:W-:Y:S01]  /*64b0*/  @P6 STG.E desc[UR36][R8.64+0x20], R11 ;  /* 0x0000200b08006986 */ /* 0x0001e2000c101924 */
[----:B------:R-:W-:-:S04]  /*64c0*/  ISETP.GT.AND P6, PT, R4, 0x9, PT ;  /* 0x000000090400780c */ /* 0x000fc80003fc4270 */
[----:B------:R-:W-:Y:S01]  /*64d0*/  ISETP.GT.AND P6, PT, R3, 0x80, P6 ;  /* 0x000000800300780c */ /* 0x000fe200037c4270 */
[----:B0-----:R-:W-:-:S05]  /*64e0*/  FMUL R11, R32, R88 ;  /* 0x00000058200b7220 */ /* 0x001fca0000400000 */
[----:B------:R-:W-:-:S07]  /*64f0*/  F2FP.TF32.F32.PACK_B R11, R11 ;  /* 0x0000000bff0b723e */ /* 0x000fce00024050ff */
[----:B------:R-:W-:Y:S02]  /*6500*/  @P6 IMAD.MOV.U32 R8, RZ, RZ, R12 ;  /* 0x000000ffff086224 */ /* 0x000fe400078e000c */
[----:B------:R-:W-:-:S05]  /*6510*/  @P6 IMAD.MOV.U32 R9, RZ, RZ, R13 ;  /* 0x000000ffff096224 */ /* 0x000fca00078e000d */
[----:B------:R-:W-:Y:S01]  /*6520*/  @P6 STG.E desc[UR36][R8.64+0x24], R29 ;  /* 0x0000241d08006986 */ /* 0x000fe2000c101924 */
[----:B------:R-:W-:-:S04]  /*6530*/  ISETP.GT.AND P6, PT, R4, 0x8, PT ;  /* 0x000000080400780c */ /* 0x000fc80003fc4270 */
[----:B------:R-:W-:-:S13]  /*6540*/  ISETP.GT.AND P6, PT, R3, 0x88, P6 ;  /* 0x000000880300780c */ /* 0x000fda00037c4270 */
[----:B------:R0:W-:Y:S01]  /*6550*/  @P6 STG.E desc[UR36][R6.64+0x20], R5 ;  /* 0x0000200506006986 */ /* 0x0001e2000c101924 */
[----:B------:R-:W-:-:S04]  /*6560*/  ISETP.GT.AND P6, PT, R4, 0x9, PT ;  /* 0x000000090400780c */ /* 0x000fc80003fc4270 */
[----:B------:R-:W-:Y:S01]  /*6570*/  ISETP.GT.AND P6, PT, R3, 0x88, P6 ;  /* 0x000000880300780c */ /* 0x000fe200037c4270 */
[----:B0-----:R-:W-:-:S05]  /*6580*/  FMUL R5, R34, R88 ;  /* 0x0000005822057220 */ /* 0x001fca0000400000 */
[----:B------:R-:W-:-:S07]  /*6590*/  F2FP.TF32.F32.PACK_B R5, R5 ;  /* 0x00000005ff05723e */ /* 0x000fce00024050ff */
[----:B------:R-:W-:Y:S01]  /*65a0*/  @P6 STG.E desc[UR36][R6.64+0x24], R31 ;  /* 0x0000241f06006986 */ /* 0x000fe2000c101924 */
[----:B------:R-:W-:-:S04]  /*65b0*/  ISETP.GT.AND P6, PT, R4, 0x10, PT ;  /* 0x000000100400780c */ /* 0x000fc80003fc4270 */
[----:B------:R-:W-:-:S13]  /*65c0*/  ISETP.GT.AND P6, PT, R3, 0x80, P6 ;  /* 0x000000800300780c */ /* 0x000fda00037c4270 */
        /* <DEDUP_REMOVED lines=54> */
[----:B------:R0:W-:Y:S01]  /*6930*/  @P6 STG.E desc[UR36][R6.64+0x80], R5 ;  /* 0x0000800506006986 */ /* 0x0001e2000c101924 */
[----:B------:R-:W-:-:S04]  /*6940*/  ISETP.GT.AND P6, PT, R4, 0x21, PT ;  /* 0x000000210400780c */ /* 0x000fc80003fc4270 */
[----:B------:R-:W-:-:S13]  /*6950*/  ISETP.GT.AND P6, PT, R3, 0x88, P6 ;  /* 0x000000880300780c */ /* 0x000fda00037c4270 */
[----:B------:R-:W-:Y:S02]  /*6960*/  @P6 IMAD.MOV.U32 R4, RZ, RZ, R6 ;  /* 0x000000ffff046224 */ /* 0x000fe400078e0006 */
[----:B0-----:R-:W-:-:S05]  /*6970*/  @P6 IMAD.MOV.U32 R5, RZ, RZ, R7 ;  /* 0x000000ffff056224 */ /* 0x001fca00078e0007 */
[----:B------:R0:W-:Y:S01]  /*6980*/  @P6 STG.E desc[UR36][R4.64+0x84], R43 ;  /* 0x0000842b04006986 */ /* 0x0001e2000c101924 */
[C---:B------:R-:W-:Y:S02]  /*6990*/  ISETP.GT.AND P6, PT, R3.reuse, 0x80, P5 ;  /* 0x000000800300780c */ /* 0x040fe40002fc4270 */
[----:B------:R-:W-:-:S11]  /*69a0*/  ISETP.GT.AND P5, PT, R3, 0x88, P5 ;  /* 0x000000880300780c */ /* 0x000fd60002fa4270 */
[----:B0-----:R-:W-:Y:S02]  /*69b0*/  @P6 IMAD.MOV.U32 R4, RZ, RZ, R12 ;  /* 0x000000ffff046224 */ /* 0x001fe400078e000c */
[----:B------:R-:W-:-:S05]  /*69c0*/  @P6 IMAD.MOV.U32 R5, RZ, RZ, R13 ;  /* 0x000000ffff056224 */ /* 0x000fca00078e000d */
[----:B------:R0:W-:Y:S01]  /*69d0*/  @P6 STG.E desc[UR36][R4.64+0xa0], R9 ;  /* 0x0000a00904006986 */ /* 0x0001e2000c101924 */
[C---:B------:R-:W-:Y:S02]  /*69e0*/  ISETP.GT.AND P6, PT, R3.reuse, 0x80, P4 ;  /* 0x000000800300780c */ /* 0x040fe400027c4270 */
[----:B------:R-:W-:Y:S01]  /*69f0*/  ISETP.GT.AND P4, PT, R3, 0x88, P4 ;  /* 0x000000880300780c */ /* 0x000fe20002784270 */
[----:B0-----:R-:W-:-:S10]  /*6a00*/  FMUL R9, R48, R88 ;  /* 0x0000005830097220 */ /* 0x001fd40000400000 */
[----:B------:R-:W-:Y:S02]  /*6a10*/  @P6 IMAD.MOV.U32 R4, RZ, RZ, R12 ;  /* 0x000000ffff046224 */ /* 0x000fe400078e000c */
[----:B------:R-:W-:Y:S01]  /*6a20*/  @P6 IMAD.MOV.U32 R5, RZ, RZ, R13 ;  /* 0x000000ffff056224 */ /* 0x000fe200078e000d */
[----:B------:R-:W-:-:S04]  /*6a30*/  F2FP.TF32.F32.PACK_B R9, R9 ;  /* 0x00000009ff09723e */ /* 0x000fc800024050ff */
[----:B------:R0:W-:Y:S02]  /*6a40*/  @P6 STG.E desc[UR36][R4.64+0xa4], R45 ;  /* 0x0000a42d04006986 */ /* 0x0001e4000c101924 */
[----:B0-----:R-:W-:Y:S02]  /*6a50*/  @P5 IMAD.MOV.U32 R4, RZ, RZ, R6 ;  /* 0x000000ffff045224 */ /* 0x001fe400078e0006 */
[----:B------:R-:W-:-:S05]  /*6a60*/  @P5 IMAD.MOV.U32 R5, RZ, RZ, R7 ;  /* 0x000000ffff055224 */ /* 0x000fca00078e0007 */
[----:B------:R0:W-:Y:S01]  /*6a70*/  @P5 STG.E desc[UR36][R4.64+0xa0], R11 ;  /* 0x0000a00b04005986 */ /* 0x0001e2000c101924 */
[C---:B------:R-:W-:Y:S02]  /*6a80*/  ISETP.GT.AND P5, PT, R3.reuse, 0x80, P3 ;  /* 0x000000800300780c */ /* 0x040fe40001fa4270 */
[----:B------:R-:W-:Y:S01]  /*6a90*/  ISETP.GT.AND P3, PT, R3, 0x88, P3 ;  /* 0x000000880300780c */ /* 0x000fe20001f64270 */
[----:B0-----:R-:W-:Y:S02]  /*6aa0*/  @P4 IMAD.MOV.U32 R4, RZ, RZ, R6 ;  /* 0x000000ffff044224 */ /* 0x001fe400078e0006 */
[----:B------:R-:W-:Y:S01]  /*6ab0*/  FMUL R11, R54, R88 ;  /* 0x00000058360b7220 */ /* 0x000fe20000400000 */
[----:B------:R-:W-:-:S04]  /*6ac0*/  @P4 IMAD.MOV.U32 R5, RZ, RZ, R7 ;  /* 0x000000ffff054224 */ /* 0x000fc800078e0007 */
[----:B------:R-:W-:Y:S01]  /*6ad0*/  F2FP.TF32.F32.PACK_B R11, R11 ;  /* 0x0000000bff0b723e */ /* 0x000fe200024050ff */
[----:B------:R0:W-:Y:S01]  /*6ae0*/  @P4 STG.E desc[UR36][R4.64+0xa4], R47 ;  /* 0x0000a42f04004986 */ /* 0x0001e2000c101924 */
[C---:B------:R-:W-:Y:S02]  /*6af0*/  ISETP.GT.AND P4, PT, R3.reuse, 0x80, P0 ;  /* 0x000000800300780c */ /* 0x040fe40000784270 */
[----:B------:R-:W-:Y:S01]  /*6b00*/  ISETP.GT.AND P0, PT, R3, 0x88, P0 ;  /* 0x000000880300780c */ /* 0x000fe20000704270 */
[----:B0-----:R-:W-:Y:S02]  /*6b10*/  @P5 IMAD.MOV.U32 R4, RZ, RZ, R12 ;  /* 0x000000ffff045224 */ /* 0x001fe400078e000c */
[----:B------:R-:W-:-:S05]  /*6b20*/  @P5 IMAD.MOV.U32 R5, RZ, RZ, R13 ;  /* 0x000000ffff055224 */ /* 0x000fca00078e000d */
        /* <DEDUP_REMOVED lines=10> */
[----:B------:R0:W-:Y:S02]  /*6bd0*/  @P3 STG.E desc[UR36][R4.64+0xc0], R15 ;  /* 0x0000c00f04003986 */ /* 0x0001e4000c101924 */
[----:B0-----:R-:W-:Y:S02]  /*6be0*/  @P0 IMAD.MOV.U32 R4, RZ, RZ, R6 ;  /* 0x000000ffff040224 */ /* 0x001fe400078e0006 */
[----:B------:R-:W-:-:S05]  /*6bf0*/  @P0 IMAD.MOV.U32 R5, RZ, RZ, R7 ;  /* 0x000000ffff050224 */ /* 0x000fca00078e0007 */
[----:B------:R0:W-:Y:S02]  /*6c00*/  @P0 STG.E desc[UR36][R4.64+0xc4], R51 ;  /* 0x0000c43304000986 */ /* 0x0001e4000c101924 */
[----:B0-----:R-:W-:Y:S02]  /*6c10*/  @P5 IMAD.MOV.U32 R4, RZ, RZ, R12 ;  /* 0x000000ffff045224 */ /* 0x001fe400078e000c */
[----:B------:R-:W-:-:S05]  /*6c20*/  @P5 IMAD.MOV.U32 R5, RZ, RZ, R13 ;  /* 0x000000ffff055224 */ /* 0x000fca00078e000d */
[----:B------:R0:W-:Y:S04]  /*6c30*/  @P5 STG.E desc[UR36][R4.64+0xe0], R21 ;  /* 0x0000e01504005986 */ /* 0x0001e8000c101924 */
[----:B------:R1:W-:Y:S01]  /*6c40*/  @P4 STG.E desc[UR36][R12.64+0xe4], R53 ;  /* 0x0000e4350c004986 */ /* 0x0003e2000c101924 */
[----:B0-----:R-:W-:Y:S02]  /*6c50*/  @P2 IMAD.MOV.U32 R4, RZ, RZ, R6 ;  /* 0x000000ffff042224 */ /* 0x001fe400078e0006 */
[----:B------:R-:W-:-:S05]  /*6c60*/  @P2 IMAD.MOV.U32 R5, RZ, RZ, R7 ;  /* 0x000000ffff052224 */ /* 0x000fca00078e0007 */
[----:B------:R1:W-:Y:S04]  /*6c70*/  @P2 STG.E desc[UR36][R4.64+0xe0], R11 ;  /* 0x0000e00b04002986 */ /* 0x0003e8000c101924 */
[----:B------:R1:W-:Y:S02]  /*6c80*/  @P1 STG.E desc[UR36][R6.64+0xe4], R55 ;  /* 0x0000e43706001986 */ /* 0x0003e4000c101924 */
.L_x_158:
[----:B------:R-:W-:Y:S05]  /*6c90*/  BSYNC B0 ;  /* 0x0000000000007941 */ /* 0x000fea0003800000 */
.L_x_34:
[----:B------:R-:W-:Y:S01]  /*6ca0*/  ULDC UR4, c[0x0][0xc] ;  /* 0x0000030000047ab9 */ /* 0x000fe20000000800 */
[----:B------:R-:W-:Y:S01]  /*6cb0*/  ULDC UR5, c[0x0][0x10] ;  /* 0x0000040000057ab9 */ /* 0x000fe20000000800 */
[----:B------:R-:W2:Y:S01]  /*6cc0*/  LDC R3, c[0x0][0x14] ;  /* 0x00000500ff037b82 */ /* 0x000ea20000000800 */
[----:B------:R-:W-:Y:S01]  /*6cd0*/  UIMAD.WIDE.U32 UR4, UR4, UR5, URZ ;  /* 0x00000005040472a5 */ /* 0x000fe2000f8e003f */
[----:B------:R-:W-:Y:S02]  /*6ce0*/  IMAD.MOV.U32 R92, RZ, RZ, -0x1 ;  /* 0xffffffffff5c7424 */ /* 0x000fe400078e00ff */
[----:B------:R-:W-:-:S03]  /*6cf0*/  IMAD.MOV.U32 R89, RZ, RZ, -0x1 ;  /* 0xffffffffff597424 */ /* 0x000fc600078e00ff */
[----:B--2---:R-:W-:-:S04]  /*6d00*/  IMAD.WIDE.U32 R16, R3, UR4, R16 ;  /* 0x0000000403107c25 */ /* 0x004fc8000f8e0010 */
[----:B------:R-:W-:Y:S01]  /*6d10*/  IMAD R3, R3, UR5, RZ ;  /* 0x0000000503037c24 */ /* 0x000fe2000f8e02ff */
[----:B------:R-:W-:Y:S02]  /*6d20*/  ULDC.64 UR4, c[0x0][0x650] ;  /* 0x0001940000047ab9 */ /* 0x000fe40000000a00 */
[----:B------:R-:W-:Y:S01]  /*6d30*/  ISETP.GE.U32.AND P0, PT, R16, UR4, PT ;  /* 0x0000000410007c0c */ /* 0x000fe2000bf06070 */
[--C-:B------:R-:W-:Y:S01]  /*6d40*/  IMAD.IADD R17, R17, 0x1, R3.reuse ;  /* 0x0000000111117824 */ /* 0x100fe200078e0203 */
[----:B------:R-:W-:-:S04]  /*6d50*/  PRMT R3, RZ, 0x7610, R3 ;  /* 0x00007610ff037816 */ /* 0x000fc80000000003 */
[----:B------:R-:W-:-:S13]  /*6d60*/  ISETP.GE.U32.AND.EX P0, PT, R17, UR5, PT, P0 ;  /* 0x0000000511007c0c */ /* 0x000fda000bf06100 */
[----:B------:R-:W-:Y:S05]  /*6d70*/  @P0 BRA `(.L_x_159) ;  /* 0x0000000400640947 */ /* 0x000fea0003800000 */
[----:B-1----:R-:W1:Y:S01]  /*6d80*/  S2R R12, SR_CTAID.X ;  /* 0x00000000000c7919 */ /* 0x002e620000002500 */
[----:B0-----:R-:W0:Y:S01]  /*6d90*/  LDC.64 R10, c[0x0][0x628] ;  /* 0x00018a00ff0a7b82 */ /* 0x001e220000000a00 */
[----:B------:R-:W-:Y:S01]  /*6da0*/  ULDC UR4, c[0x0][0x150] ;  /* 0x0000540000047ab9 */ /* 0x000fe20000000800 */
[----:B----4-:R-:W-:Y:S01]  /*6db0*/  IMAD.MOV.U32 R8, RZ, RZ, R16 ;  /* 0x000000ffff087224 */ /* 0x010fe200078e0010 */
[----:B------:R-:W2:Y:S01]  /*6dc0*/  S2R R24, SR_CTAID.Y ;  /* 0x0000000000187919 */ /* 0x000ea20000002600 */
[----:B------:R-:W-:-:S04]  /*6dd0*/  IMAD.MOV.U32 R9, RZ, RZ, R17 ;  /* 0x000000ffff097224 */ /* 0x000fc800078e0011 */
[----:B------:R-:W4:Y:S08]  /*6de0*/  LDC R21, c[0x0][0x144] ;  /* 0x00005100ff157b82 */ /* 0x000f300000000800 */
[----:B------:R-:W2:Y:S08]  /*6df0*/  LDC R0, c[0x0][0x630] ;  /* 0x00018c00ff007b82 */ /* 0x000eb00000000800 */
[----:B---3--:R-:W3:Y:S01]  /*6e00*/  LDC.64 R14, c[0x0][0x620] ;  /* 0x00018800ff0e7b82 */ /* 0x008ee20000000a00 */
[----:B0-----:R-:W-:-:S04]  /*6e10*/  ISETP.NE.U32.AND P0, PT, R10, RZ, PT ;  /* 0x000000ff0a00720c */ /* 0x001fc80003f05070 */
[----:B------:R-:W-:Y:S02]  /*6e20*/  ISETP.NE.AND.EX P0, PT, R11, RZ, PT, P0 ;  /* 0x000000ff0b00720c */ /* 0x000fe40003f05300 */
[----:B-1----:R-:W-:-:S05]  /*6e30*/  I2FP.F32.U32 R3, R12 ;  /* 0x0000000c00037245 */ /* 0x002fca0000201000 */
[----:B------:R-:W-:-:S04]  /*6e40*/  FMUL R3, R3, UR4 ;  /* 0x0000000403037c20 */ /* 0x000fc80008400000 */
[----:B------:R0:W1:Y:S02]  /*6e50*/  F2I.U32.TRUNC.NTZ R20, R3 ;  /* 0x0000000300147305 */ /* 0x000064000020f000 */
[----:B--2-4-:R-:W-:Y:S05]  /*6e60*/  @!P0 BRA `(.L_x_160) ;  /* 0x0000000000288947 */ /* 0x014fea0003800000 */
[----:B0-----:R-:W0:Y:S02]  /*6e70*/  LDC R3, c[0x0][0x634] ;  /* 0x00018d00ff037b82 */ /* 0x001e240000000800 */
        /* <DEDUP_REMOVED lines=9> */
.L_x_160:
[----:B------:R-:W2:Y:S01]  /*6f10*/  LDC.64 R28, c[0x0][0x640] ;  /* 0x00019000ff1c7b82 */ /* 0x000ea20000000a00 */
[-CC-:B------:R-:W-:Y:S01]  /*6f20*/  SHF.R.U64 R89, R8, R0.reuse, R9.reuse ;  /* 0x0000000008597219 */ /* 0x180fe20000001209 */
[----:B-1----:R-:W-:Y:S01]  /*6f30*/  IMAD.MOV R20, RZ, RZ, -R20 ;  /* 0x000000ffff147224 */ /* 0x002fe200078e0a14 */
[----:B------:R-:W-:Y:S01]  /*6f40*/  SHF.R.U32.HI R0, RZ, R0, R9 ;  /* 0x00000000ff007219 */ /* 0x000fe20000011609 */
[----:B------:R-:W-:Y:S01]  /*6f50*/  ULDC UR4, c[0x0][0x154] ;  /* 0x0000550000047ab9 */ /* 0x000fe20000000800 */
[----:B0-----:R-:W-:Y:S01]  /*6f60*/  IADD3 R3, P0, RZ, -R89, RZ ;  /* 0x80000059ff037210 */ /* 0x001fe20007f1e0ff */
[----:B------:R-:W-:Y:S02]  /*6f70*/  IMAD R21, R21, R20, R12 ;  /* 0x0000001415157224 */ /* 0x000fe400078e020c */
[----:B------:R-:W0:Y:S01]  /*6f80*/  LDC R6, c[0x0][0x618] ;  /* 0x00018600ff067b82 */ /* 0x000e220000000800 */
[----:B------:R-:W-:Y:S02]  /*6f90*/  IMAD.MOV.U32 R7, RZ, RZ, 0x1 ;  /* 0x00000001ff077424 */ /* 0x000fe400078e00ff */
[----:B------:R-:W-:-:S04]  /*6fa0*/  IMAD.X R5, RZ, RZ, ~R0, P0 ;  /* 0x000000ffff057224 */ /* 0x000fc800000e0e00 */
[-C--:B---3--:R-:W-:Y:S01]  /*6fb0*/  IMAD R0, R5, R14.reuse, RZ ;  /* 0x0000000e05007224 */ /* 0x088fe200078e02ff */
[----:B------:R-:W1:Y:S01]  /*6fc0*/  LDC R8, c[0x0][0x608] ;  /* 0x00018200ff087b82 */ /* 0x000e620000000800 */
[----:B------:R-:W-:-:S04]  /*6fd0*/  IMAD.WIDE.U32 R4, R3, R14, R16 ;  /* 0x0000000e03047225 */ /* 0x000fc800078e0010 */
[----:B------:R-:W-:Y:S01]  /*6fe0*/  IMAD R3, R3, R15, R0 ;  /* 0x0000000f03037224 */ /* 0x000fe200078e0200 */
[----:B------:R-:W-:Y:S02]  /*6ff0*/  I2FP.F32.U32 R0, R24 ;  /* 0x0000001800007245 */ /* 0x000fe40000201000 */
[----:B------:R-:W3:Y:S01]  /*7000*/  LDC R26, c[0x0][0x658] ;  /* 0x00019600ff1a7b82 */ /* 0x000ee20000000800 */
[----:B------:R-:W-:Y:S01]  /*7010*/  IMAD.IADD R3, R5, 0x1, R3 ;  /* 0x0000000105037824 */ /* 0x000fe200078e0203 */
[----:B--2---:R-:W-:Y:S01]  /*7020*/  ISETP.NE.U32.AND P0, PT, R28, RZ, PT ;  /* 0x000000ff1c00720c */ /* 0x004fe20003f05070 */
[----:B------:R-:W-:Y:S01]  /*7030*/  FMUL R0, R0, UR4 ;  /* 0x0000000400007c20 */ /* 0x000fe20008400000 */
[----:B------:R-:W-:Y:S02]  /*7040*/  IMAD.MOV.U32 R5, RZ, RZ, -0x1 ;  /* 0xffffffffff057424 */ /* 0x000fe400078e00ff */
[----:B------:R-:W-:Y:S01]  /*7050*/  ISETP.NE.AND.EX P0, PT, R29, RZ, PT, P0 ;  /* 0x000000ff1d00720c */ /* 0x000fe20003f05300 */
[----:B------:R2:W4:Y:S01]  /*7060*/  F2I.U32.TRUNC.NTZ R13, R0 ;  /* 0x00000000000d7305 */ /* 0x000522000020f000 */
[----:B------:R-:W2:Y:S01]  /*7070*/  LDC R15, c[0x0][0x148] ;  /* 0x00005200ff0f7b82 */ /* 0x000ea20000000800 */
[----:B0-----:R-:W-:-:S02]  /*7080*/  SHF.R.U64 R12, R4, R6, R3 ;  /* 0x00000006040c7219 */ /* 0x001fc40000001203 */
[----:B------:R-:W-:-:S05]  /*7090*/  SHF.R.U32.HI R3, RZ, R6, R3 ;  /* 0x00000006ff037219 */ /* 0x000fca0000011603 */
[----:B------:R-:W0:Y:S01]  /*70a0*/  LDC R20, c[0x0][0x600] ;  /* 0x00018000ff147b82 */ /* 0x000e220000000800 */
[-CC-:B-1----:R-:W-:Y:S02]  /*70b0*/  SHF.R.U64 R10, R12, R8.reuse, R3.reuse ;  /* 0x000000080c0a7219 */ /* 0x182fe40000001203 */
[----:B------:R-:W-:-:S05]  /*70c0*/  SHF.R.U32.HI R3, RZ, R8, R3 ;  /* 0x00000008ff037219 */ /* 0x000fca0000011603 */
[----:B------:R-:W1:Y:S01]  /*70d0*/  LDC R27, c[0x0][0x648] ;  /* 0x00019200ff1b7b82 */ /* 0x000e620000000800 */
[-C--:B---3--:R-:W-:Y:S02]  /*70e0*/  SHF.L.U32 R4, R5, R26.reuse, RZ ;  /* 0x0000001a05047219 */ /* 0x088fe400000006ff */
[-CC-:B------:R-:W-:Y:S02]  /*70f0*/  SHF.R.U64 R14, R10, R26.reuse, R3.reuse ;  /* 0x0000001a0a0e7219 */ /* 0x180fe40000001203 */
[----:B------:R-:W-:Y:S02]  /*7100*/  SHF.R.U32.HI R5, RZ, R26, R3 ;  /* 0x0000001aff057219 */ /* 0x000fe40000011603 */
[----:B------:R-:W-:Y:S01]  /*7110*/  LOP3.LUT R25, RZ, R4, RZ, 0x33, !PT ;  /* 0x00000004ff197212 */ /* 0x000fe200078e33ff */
[----:B------:R-:W3:Y:S01]  /*7120*/  LDC R30, c[0x0][0x638] ;  /* 0x00018e00ff1e7b82 */ /* 0x000ee20000000800 */
[----:B------:R-:W-:Y:S01]  /*7130*/  SHF.L.U32 R26, R7, R26, RZ ;  /* 0x0000001a071a7219 */ /* 0x000fe200000006ff */
[----:B------:R-:W-:-:S06]  /*7140*/  IMAD.MOV.U32 R4, RZ, RZ, R14 ;  /* 0x000000ffff047224 */ /* 0x000fcc00078e000e */
[----:B------:R-:W0:Y:S01]  /*7150*/  LDC R31, c[0x0][0x610] ;  /* 0x00018400ff1f7b82 */ /* 0x000e220000000800 */
[----:B----4-:R-:W-:Y:S05]  /*7160*/  @!P0 BRA `(.L_x_161) ;  /* 0x0000000000288947 */ /* 0x010fea0003800000 */
        /* <DEDUP_REMOVED lines=10> */
.L_x_161:
[----:B------:R-:W-:Y:S01]  /*7210*/  ISETP.NE.AND P0, PT, R2, 0x1, PT ;  /* 0x000000010200780c */ /* 0x000fe20003f05270 */
[----:B0-----:R-:W-:Y:S01]  /*7220*/  VIADD R7, R20, 0xffffffff ;  /* 0xffffffff14077836 */ /* 0x001fe20000000000 */
[----:B-12---:R-:W-:Y:S01]  /*7230*/  SHF.R.U64 R0, R4, R27, R5 ;  /* 0x0000001b04007219 */ /* 0x006fe20000001205 */
[----:B------:R-:W-:Y:S01]  /*7240*/  IMAD.MOV R13, RZ, RZ, -R13 ;  /* 0x000000ffff0d7224 */ /* 0x000fe200078e0a0d */
[----:B------:R-:W-:Y:S01]  /*7250*/  LOP3.LUT R5, R10, R25, RZ, 0xc0, !PT ;  /* 0x000000190a057212 */ /* 0x000fe200078ec0ff */
[----:B------:R-:W-:Y:S01]  /*7260*/  IMAD.MOV.U32 R4, RZ, RZ, 0x1 ;  /* 0x00000001ff047424 */ /* 0x000fe200078e00ff */
[----:B------:R-:W-:Y:S01]  /*7270*/  LOP3.LUT R12, R12, R7, RZ, 0xc0, !PT ;  /* 0x000000070c0c7212 */ /* 0x000fe200078ec0ff */
[----:B------:R-:W-:Y:S02]  /*7280*/  IMAD.MOV R3, RZ, RZ, -R0 ;  /* 0x000000ffff037224 */ /* 0x000fe400078e0a00 */
[----:B------:R-:W-:Y:S02]  /*7290*/  IMAD R0, R26, R0, R5 ;  /* 0x000000001a007224 */ /* 0x000fe400078e0205 */
[----:B---3--:R-:W-:-:S02]  /*72a0*/  IMAD R3, R3, R30, R14 ;  /* 0x0000001e03037224 */ /* 0x008fc400078e020e */
[----:B------:R-:W-:Y:S02]  /*72b0*/  @P0 IMAD R21, R15, R13, R24 ;  /* 0x0000000d0f150224 */ /* 0x000fe400078e0218 */
[----:B------:R-:W-:Y:S01]  /*72c0*/  IMAD R5, R3, R20, R12 ;  /* 0x0000001403057224 */ /* 0x000fe200078e020c */
[----:B------:R-:W-:Y:S01]  /*72d0*/  PRMT R3, R4, 0x7610, R3 ;  /* 0x0000761004037816 */ /* 0x000fe20000000003 */
[----:B------:R-:W-:-:S05]  /*72e0*/  IMAD R0, R0, R31, R21 ;  /* 0x0000001f00007224 */ /* 0x000fca00078e0215 */
[----:B------:R-:W-:Y:S02]  /*72f0*/  SEL R92, R5, R0, !P0 ;  /* 0x00000000055c7207 */ /* 0x000fe40004000000 */
[----:B------:R-:W-:-:S07]  /*7300*/  SEL R0, R0, R5, !P0 ;  /* 0x0000000500007207 */ /* 0x000fce0004000000 */
.L_x_159:
[----:B------:R-:W-:Y:S01]  /*7310*/  LOP3.LUT P0, RZ, R3, 0xff, RZ, 0xc0, !PT ;  /* 0x000000ff03ff7812 */ /* 0x000fe2000780c0ff */
[----:B------:R-:W-:-:S12]  /*7320*/  IMAD.MOV.U32 R102, RZ, RZ, R0 ;  /* 0x000000ffff667224 */ /* 0x000fd800078e0000 */
[----:B------:R-:W-:Y:S05]  /*7330*/  @P0 BRA `(.L_x_162) ;  /* 0xffffff9c00c00947 */ /* 0x000fea000383ffff */
[----:B------:R-:W-:Y:S05]  /*7340*/  EXIT ;  /* 0x000000000000794d */ /* 0x000fea0003800000 */
.L_x_7:
        /* <DEDUP_REMOVED lines=26> */
.L_x_164:
[----:B------:R-:W0:Y:S01]  /*74f0*/  LDC.64 R28, c[0x0][0x640] ;  /* 0x00019000ff1c7b82 */ /* 0x000e220000000a00 */
[-CC-:B------:R-:W-:Y:S01]  /*7500*/  SHF.R.U64 R22, R12, R6.reuse, R13.reuse ;  /* 0x000000060c167219 */ /* 0x180fe2000000120d */
[----:B------:R-:W-:Y:S01]  /*7510*/  IMAD.MOV.U32 R30, RZ, RZ, 0x1 ;  /* 0x00000001ff1e7424 */ /* 0x000fe200078e00ff */
[----:B------:R-:W-:Y:S02]  /*7520*/  SHF.R.U32.HI R6, RZ, R6, R13 ;  /* 0x00000006ff067219 */ /* 0x000fe4000001160d */
        /* <DEDUP_REMOVED lines=8> */
[----:B------:R-:W-:Y:S01]  /*75b0*/  IMAD.IADD R9, R9, 0x1, R11 ;  /* 0x0000000109097824 */ /* 0x000fe200078e020b */
[----:B0-----:R-:W-:-:S04]  /*75c0*/  ISETP.NE.U32.AND P0, PT, R28, RZ, PT ;  /* 0x000000ff1c00720c */ /* 0x001fc80003f05070 */
[----:B------:R-:W-:Y:S02]  /*75d0*/  ISETP.NE.AND.EX P0, PT, R29, RZ, PT, P0 ;  /* 0x000000ff1d00720c */ /* 0x000fe40003f05300 */
[----:B------:R-:W0:Y:S01]  /*75e0*/  LDC R20, c[0x0][0x600] ;  /* 0x00018000ff147b82 */ /* 0x000e220000000800 */
[-CC-:B-1----:R-:W-:Y:S01]  /*75f0*/  SHF.R.U64 R14, R8, R10.reuse, R9.reuse ;  /* 0x0000000a080e7219 */ /* 0x182fe20000001209 */
[----:B------:R-:W-:Y:S01]  /*7600*/  IMAD.MOV.U32 R8, RZ, RZ, -0x1 ;  /* 0xffffffffff087424 */ /* 0x000fe200078e00ff */
[----:B------:R-:W-:-:S05]  /*7610*/  SHF.R.U32.HI R9, RZ, R10, R9 ;  /* 0x0000000aff097219 */ /* 0x000fca0000011609 */
[----:B------:R-:W1:Y:S01]  /*7620*/  LDC R26, c[0x0][0x648] ;  /* 0x00019200ff1a7b82 */ /* 0x000e620000000800 */
[-CC-:B--2---:R-:W-:Y:S02]  /*7630*/  SHF.R.U64 R21, R14, R12.reuse, R9.reuse ;  /* 0x0000000c0e157219 */ /* 0x184fe40000001209 */
[----:B------:R-:W-:-:S05]  /*7640*/  SHF.R.U32.HI R6, RZ, R12, R9 ;  /* 0x0000000cff067219 */ /* 0x000fca0000011609 */
[----:B------:R-:W2:Y:S01]  /*7650*/  LDC R27, c[0x0][0x638] ;  /* 0x00018e00ff1b7b82 */ /* 0x000ea20000000800 */
[-C--:B---3--:R-:W-:Y:S02]  /*7660*/  SHF.L.U32 R8, R8, R25.reuse, RZ ;  /* 0x0000001908087219 */ /* 0x088fe400000006ff */
[-CC-:B------:R-:W-:Y:S02]  /*7670*/  SHF.R.U64 R23, R21, R25.reuse, R6.reuse ;  /* 0x0000001915177219 */ /* 0x180fe40000001206 */
[----:B------:R-:W-:Y:S02]  /*7680*/  LOP3.LUT R32, RZ, R8, RZ, 0x33, !PT ;  /* 0x00000008ff207212 */ /* 0x000fe400078e33ff */
[----:B------:R-:W-:Y:S01]  /*7690*/  SHF.R.U32.HI R9, RZ, R25, R6 ;  /* 0x00000019ff097219 */ /* 0x000fe20000011606 */
[----:B------:R-:W3:Y:S01]  /*76a0*/  LDC R31, c[0x0][0x610] ;  /* 0x00018400ff1f7b82 */ /* 0x000ee20000000800 */
[----:B------:R-:W-:Y:S01]  /*76b0*/  IMAD.MOV.U32 R8, RZ, RZ, R23 ;  /* 0x000000ffff087224 */ /* 0x000fe200078e0017 */
[----:B------:R-:W-:Y:S06]  /*76c0*/  @!P0 BRA `(.L_x_165) ;  /* 0x0000000000288947 */ /* 0x000fec0003800000 */
        /* <DEDUP_REMOVED lines=10> */
.L_x_165:
[----:B------:R-:W-:Y:S02]  /*7770*/  ISETP.NE.AND P0, PT, R2, 0x1, PT ;  /* 0x000000010200780c */ /* 0x000fe40003f05270 */
[----:B-1----:R-:W-:Y:S01]  /*7780*/  SHF.R.U64 R6, R8, R26, R9 ;  /* 0x0000001a08067219 */ /* 0x002fe20000001209 */
[----:B0-----:R-:W-:Y:S01]  /*7790*/  VIADD R9, R20, 0xffffffff ;  /* 0xffffffff14097836 */ /* 0x001fe20000000000 */
[----:B------:R-:W-:Y:S02]  /*77a0*/  SHF.L.U32 R30, R30, R25, RZ ;  /* 0x000000191e1e7219 */ /* 0x000fe400000006ff */
[----:B------:R-:W-:Y:S01]  /*77b0*/  LOP3.LUT R5, R21, R32, RZ, 0xc0, !PT ;  /* 0x0000002015057212 */ /* 0x000fe200078ec0ff */
[----:B------:R-:W-:-:S04]  /*77c0*/  IMAD.MOV R8, RZ, RZ, -R6 ;  /* 0x000000ffff087224 */ /* 0x000fc800078e0a06 */
[----:B------:R-:W-:Y:S01]  /*77d0*/  IMAD R6, R30, R6, R5 ;  /* 0x000000061e067224 */ /* 0x000fe200078e0205 */
[----:B------:R-:W-:Y:S01]  /*77e0*/  LOP3.LUT R5, R14, R9, RZ, 0xc0, !PT ;  /* 0x000000090e057212 */ /* 0x000fe200078ec0ff */
[----:B------:R-:W-:Y:S02]  /*77f0*/  @P0 IMAD R3, R7, R24, R4 ;  /* 0x0000001807030224 */ /* 0x000fe400078e0204 */
[----:B--2---:R-:W-:Y:S02]  /*7800*/  IMAD R4, R8, R27, R23 ;  /* 0x0000001b08047224 */ /* 0x004fe400078e0217 */
[----:B---3--:R-:W-:Y:S02]  /*7810*/  IMAD R3, R6, R31, R3 ;  /* 0x0000001f06037224 */ /* 0x008fe400078e0203 */
[----:B------:R-:W-:Y:S02]  /*7820*/  IMAD R4, R4, R20, R5 ;  /* 0x0000001404047224 */ /* 0x000fe400078e0205 */
[----:B------:R-:W-:-:S02]  /*7830*/  IMAD.MOV.U32 R8, RZ, RZ, 0x1 ;  /* 0x00000001ff087424 */ /* 0x000fc400078e00ff */
[----:B------:R-:W-:Y:S01]  /*7840*/  IMAD.MOV.U32 R6, RZ, RZ, R22 ;  /* 0x000000ffff067224 */ /* 0x000fe200078e0016 */
[----:B------:R-:W-:Y:S02]  /*7850*/  SEL R20, R4, R3, !P0 ;  /* 0x0000000304147207 */ /* 0x000fe40004000000 */
[----:B------:R-:W-:-:S07]  /*7860*/  SEL R21, R3, R4, !P0 ;  /* 0x0000000403157207 */ /* 0x000fce0004000000 */
.L_x_163:
[----:B------:R-:W-:-:S08]  /*7870*/  NOP ;  /* 0x0000000000007918 */ /* 0x000fd00000000000 */
[----:B------:R-:W0:-:S00]  /*7880*/  USETMAXREG.DEALLOC.CTAPOOL 0x28 ;  /* 0x00000028000079c8 */ /* 0x000e0000080e0500 */
[----:B0-----:R-:W-:-:S13]  /*7890*/  ISETP.NE.AND P0, PT, R0, RZ, PT ;  /* 0x000000ff0000720c */ /* 0x001fda0003f05270 */
[----:B------:R-:W-:Y:S05]  /*78a0*/  @P0 EXIT ;  /* 0x000000000000094d */ /* 0x000fea0003800000 */
[----:B------:R-:W-:Y:S01]  /*78b0*/  LOP3.LUT P0, RZ, R8, 0xff, RZ, 0xc0, !PT ;  /* 0x000000ff08ff7812 */ /* 0x000fe2000780c0ff */
[----:B------:R-:W-:Y:S02]  /*78c0*/  IMAD.MOV.U32 R0, RZ, RZ, 0x1 ;  /* 0x00000001ff007424 */ /* 0x000fe400078e00ff */
[----:B------:R-:W-:-:S10]  /*78d0*/  IMAD.MOV.U32 R3, RZ, RZ, RZ ;  /* 0x000000ffff037224 */ /* 0x000fd400078e00ff */
[----:B------:R-:W-:Y:S05]  /*78e0*/  @!P0 BRA `(.L_x_166) ;  /* 0x0000000c00448947 */ /* 0x000fea0003800000 */
[----:B------:R-:W0:Y:S01]  /*78f0*/  LDC R0, c[0x0][0x28c] ;  /* 0x0000a300ff007b82 */ /* 0x000e220000000800 */
[----:B------:R-:W1:Y:S01]  /*7900*/  S2R R12, SR_CgaCtaId ;  /* 0x00000000000c7919 */ /* 0x000e620000008800 */
[----:B------:R-:W-:Y:S01]  /*7910*/  ULDC UR5, c[0x0][0x600] ;  /* 0x0001800000057ab9 */ /* 0x000fe20000000800 */
[----:B------:R-:W-:Y:S01]  /*7920*/  ULDC UR4, c[0x0][0xc] ;  /* 0x0000030000047ab9 */ /* 0x000fe20000000800 */
[----:B------:R-:W-:Y:S01]  /*7930*/  UIADD3 UR16, UR5, -0x1, URZ ;  /* 0xffffffff05107890 */ /* 0x000fe2000fffe03f */
[----:B------:R-:W-:Y:S01]  /*7940*/  BSSY B0, `(.L_x_166) ;  /* 0x00000cb000007945 */ /* 0x000fe20003800000 */
[----:B------:R-:W-:Y:S01]  /*7950*/  ULDC UR6, c[0x0][0x658] ;  /* 0x0001960000067ab9 */ /* 0x000fe20000000800 */
[----:B------:R-:W-:Y:S01]  /*7960*/  ULDC UR5, c[0x0][0x10] ;  /* 0x0000040000057ab9 */ /* 0x000fe20000000800 */
[----:B------:R-:W-:Y:S01]  /*7970*/  UMOV UR7, 0xffffffff ;  /* 0xffffffff00077882 */ /* 0x000fe20000000000 */
[----:B------:R-:W-:Y:S01]  /*7980*/  UMOV UR8, 0x1 ;  /* 0x0000000100087882 */ /* 0x000fe20000000000 */
[----:B------:R-:W-:Y:S01]  /*7990*/  UIMAD.WIDE.U32 UR4, UR4, UR5, URZ ;  /* 0x00000005040472a5 */ /* 0x000fe2000f8e003f */
[----:B------:R-:W-:Y:S01]  /*79a0*/  IMAD.MOV.U32 R9, RZ, RZ, 0x1 ;  /* 0x00000001ff097424 */ /* 0x000fe200078e00ff */
[----:B------:R-:W-:Y:S01]  /*79b0*/  USHF.L.U32 UR7, UR7, UR6, URZ ;  /* 0x0000000607077299 */ /* 0x000fe2000800063f */
[----:B------:R-:W-:Y:S01]  /*79c0*/  LOP3.LUT R8, R19, 0x2, RZ, 0xfc, !PT ;  /* 0x0000000213087812 */ /* 0x000fe200078efcff */
[----:B------:R-:W-:-:S02]  /*79d0*/  USHF.L.U32 UR18, UR8, UR6, URZ ;  /* 0x0000000608127299 */ /* 0x000fc4000800063f */
[----:B------:R-:W-:Y:S01]  /*79e0*/  ULOP3.LUT UR17, URZ, UR7, URZ, 0x33, !UPT ;  /* 0x000000073f117292 */ /* 0x000fe2000f8e333f */
[----:B------:R-:W-:Y:S01]  /*79f0*/  ULDC UR6, c[0x0][0x14] ;  /* 0x0000050000067ab9 */ /* 0x000fe20000000800 */
[----:B------:R-:W-:Y:S01]  /*7a00*/  ULDC.64 UR22, c[0x0][0x198] ;  /* 0x0000660000167ab9 */ /* 0x000fe20000000a00 */
[----:B------:R-:W-:Y:S02]  /*7a10*/  UIMAD.WIDE.U32 UR20, UR4, UR6, URZ ;  /* 0x00000006041472a5 */ /* 0x000fe4000f8e003f */
[----:B------:R-:W-:Y:S01]  /*7a20*/  UIMAD UR13, UR5, UR6, URZ ;  /* 0x00000006050d72a4 */ /* 0x000fe2000f8e023f */
[----:B0-----:R-:W-:-:S03]  /*7a30*/  VIADD R0, R0, 0x1f ;  /* 0x0000001f00007836 */ /* 0x001fc60000000000 */
[----:B------:R-:W-:Y:S02]  /*7a40*/  UIADD3 UR13, UR21, UR13, URZ ;  /* 0x0000000d150d7290 */ /* 0x000fe4000fffe03f */
[----:B------:R-:W-:-:S04]  /*7a50*/  SHF.R.S32.HI R3, RZ, 0x1f, R0 ;  /* 0x0000001fff037819 */ /* 0x000fc80000011400 */
[----:B------:R-:W-:Y:S01]  /*7a60*/  LEA.HI R10, R3, R0, RZ, 0x5 ;  /* 0x00000000030a7211 */ /* 0x000fe200078f28ff */
[C---:B-1----:R-:W-:Y:S02]  /*7a70*/  IMAD.SHL.U32 R11, R12.reuse, 0x10, RZ ;  /* 0x000000100c0b7824 */ /* 0x042fe400078e00ff */
[----:B------:R-:W-:Y:S01]  /*7a80*/  IMAD.SHL.U32 R12, R12, 0x200, RZ ;  /* 0x000002000c0c7824 */ /* 0x000fe200078e00ff */
[----:B------:R-:W-:Y:S01]  /*7a90*/  SHF.R.S32.HI R10, RZ, 0x5, R10 ;  /* 0x00000005ff0a7819 */ /* 0x000fe2000001140a */
[----:B------:R-:W-:Y:S01]  /*7aa0*/  IMAD.MOV.U32 R0, RZ, RZ, 0x1 ;  /* 0x00000001ff007424 */ /* 0x000fe200078e00ff */
[----:B------:R-:W-:Y:S01]  /*7ab0*/  LOP3.LUT R11, R11, 0x30, RZ, 0xc0, !PT ;  /* 0x000000300b0b7812 */ /* 0x000fe200078ec0ff */
[----:B------:R-:W-:Y:S01]  /*7ac0*/  IMAD.MOV.U32 R3, RZ, RZ, RZ ;  /* 0x000000ffff037224 */ /* 0x000fe200078e00ff */
[----:B------:R-:W-:Y:S01]  /*7ad0*/  LOP3.LUT R12, R12, 0x600, RZ, 0xc0, !PT ;  /* 0x000006000c0c7812 */ /* 0x000fe200078ec0ff */
[----:B------:R-:W-:-:S07]  /*7ae0*/  VIADD R13, R10, 0x1 ;  /* 0x000000010a0d7836 */ /* 0x000fce0000000000 */
.L_x_177:
[----:B------:R-:W-:-:S03]  /*7af0*/  UMOV UR4, 0xffffffff ;  /* 0xffffffff00047882 */ /* 0x000fc60000000000 */
[----:B------:R-:W-:Y:S05]  /*7b00*/  BRA.DIV UR4, `(.L_x_167) ;  /* 0x0000000e04c87947 */ /* 0x000fea000b800000 */
[----:B------:R-:W-:-:S13]  /*7b10*/  ELECT P6, URZ, PT ;  /* 0x00000000003f782f */ /* 0x000fda00038c0000 */
.L_x_189:
[----:B------:R-:W0:Y:S01]  /*7b20*/  LDC R4, c[0x0][0x28c] ;  /* 0x0000a300ff047b82 */ /* 0x000e220000000800 */
[----:B------:R-:W-:Y:S01]  /*7b30*/  BSSY B1, `(.L_x_168) ;  /* 0x0000038000017945 */ /* 0x000fe20003800000 */
[----:B0-----:R-:W-:-:S13]  /*7b40*/  ISETP.LT.OR P6, PT, R4, 0x1, !P6 ;  /* 0x000000010400780c */ /* 0x001fda00077c1670 */
[----:B------:R-:W-:Y:S05]  /*7b50*/  @P6 BRA `(.L_x_169) ;  /* 0x0000000000d46947 */ /* 0x000fea0003800000 */
[----:B------:R-:W-:Y:S02]  /*7b60*/  IMAD.SHL.U32 R21, R21, 0x100, RZ ;  /* 0x0000010015157824 */ /* 0x000fe400078e00ff */
[----:B------:R-:W-:Y:S02]  /*7b70*/  IMAD R20, R20, 0x40, R11 ;  /* 0x0000004014147824 */ /* 0x000fe400078e020b */
[----:B------:R-:W-:Y:S02]  /*7b80*/  IMAD.MOV.U32 R24, RZ, RZ, RZ ;  /* 0x000000ffff187224 */ /* 0x000fe400078e00ff */
[----:B------:R-:W-:Y:S02]  /*7b90*/  IMAD.MOV.U32 R4, RZ, RZ, R13 ;  /* 0x000000ffff047224 */ /* 0x000fe400078e000d */
[----:B------:R-:W-:Y:S02]  /*7ba0*/  IMAD.MOV.U32 R5, RZ, RZ, R0 ;  /* 0x000000ffff057224 */ /* 0x000fe400078e0000 */
[----:B------:R-:W-:-:S07]  /*7bb0*/  IMAD.MOV.U32 R7, RZ, RZ, R3 ;  /* 0x000000ffff077224 */ /* 0x000fce00078e0003 */
.L_x_172:
[----:B------:R-:W0:Y:S01]  /*7bc0*/  S2R R15, SR_CgaCtaId ;  /* 0x00000000000f7919 */ /* 0x000e220000008800 */
[----:B------:R-:W-:Y:S02]  /*7bd0*/  MOV R14, 0x400 ;  /* 0x00000400000e7802 */ /* 0x000fe40000000f00 */
[----:B------:R-:W-:Y:S02]  /*7be0*/  LOP3.LUT P1, RZ, R18, 0x7f, RZ, 0xc0, !PT ;  /* 0x0000007f12ff7812 */ /* 0x000fe4000782c0ff */
[----:B0-----:R-:W-:Y:S02]  /*7bf0*/  LEA R22, R15, R14, 0x18 ;  /* 0x0000000e0f167211 */ /* 0x001fe400078ec0ff */
[----:B------:R-:W-:-:S09]  /*7c00*/  SHF.L.U32 R14, R5, 0x1f, RZ ;  /* 0x0000001f050e7819 */ /* 0x000fd200000006ff */
[----:B------:R-:W0:Y:S01]  /*7c10*/  @!P1 LDC R15, c[0x0][0x500] ;  /* 0x00014000ff0f9b82 */ /* 0x000e220000000800 */
[----:B------:R-:W-:-:S04]  /*7c20*/  IMAD R23, R7, 0x8, R22 ;  /* 0x0000000807177824 */ /* 0x000fc800078e0216 */
[----:B------:R-:W1:Y:S02]  /*7c30*/  SYNCS.PHASECHK.TRANS64.TRYWAIT P0, [R23+URZ+0x28], R14 ;  /* 0x0000280e170075a7 */ /* 0x000e64000800017f */
[----:B-1----:R-:W-:Y:S05]  /*7c40*/  @!P0 BRA `(.L_x_170) ;  /* 0x0000000c00988947 */ /* 0x002fea0003800000 */
.L_x_190:
[----:B-1----:R-:W-:Y:S01]  /*7c50*/  PRMT R14, R8, 0x9910, RZ ;  /* 0x00009910080e7816 */ /* 0x002fe200000000ff */
[----:B0-----:R0:W-:Y:S03]  /*7c60*/  @!P1 SYNCS.ARRIVE.TRANS64 RZ, [R23+URZ], R15 ;  /* 0x0000000f17ff99a7 */ /* 0x0011e6000800003f */
[----:B------:R-:W-:-:S13]  /*7c70*/  ISETP.NE.AND P0, PT, R14, 0x2, PT ;  /* 0x000000020e00780c */ /* 0x000fda0003f05270 */
[----:B0-----:R-:W-:Y:S05]  /*7c80*/  @P0 BRA `(.L_x_171) ;  /* 0x0000000000040947 */ /* 0x001fea0003800000 */
[----:B------:R-:W-:Y:S01]  /*7c90*/  BPT.TRAP 0x1 ;  /* 0x000000040000795c */ /* 0x000fe20000300000 */
.L_x_171:
[----:B------:R-:W-:Y:S01]  /*7ca0*/  IMAD R14, R7, 0x800, R12 ;  /* 0x00000800070e7824 */ /* 0x000fe200078e020c */
[----:B------:R-:W-:Y:S01]  /*7cb0*/  R2UR UR9, R23 ;  /* 0x00000000170972ca */ /* 0x000fe200000e0000 */
[--C-:B------:R-:W-:Y:S01]  /*7cc0*/  IMAD R15, R7, 0x8000, R22.reuse ;  /* 0x00008000070f7824 */ /* 0x100fe200078e0216 */
[----:B------:R-:W-:Y:S01]  /*7cd0*/  UIADD3 UR4, UP0, UR22, 0xf0, URZ ;  /* 0x000000f016047890 */ /* 0x000fe2000ff1e03f */
[----:B------:R-:W-:Y:S01]  /*7ce0*/  IMAD R14, R14, 0x4, R22 ;  /* 0x000000040e0e7824 */ /* 0x000fe200078e0216 */
[----:B------:R-:W-:Y:S01]  /*7cf0*/  R2UR UR11, R21 ;  /* 0x00000000150b72ca */ /* 0x000fe200000e0000 */
[----:B------:R-:W-:Y:S01]  /*7d00*/  VIADD R4, R4, 0xffffffff ;  /* 0xffffffff04047836 */ /* 0x000fe20000000000 */
[----:B------:R-:W-:Y:S01]  /*7d10*/  R2UR UR5, R15 ;  /* 0x000000000f0572ca */ /* 0x000fe200000e0000 */
[----:B------:R-:W-:Y:S01]  /*7d20*/  UIADD3 UR24, UP1, UR22, 0x1f0, URZ ;  /* 0x000001f016187890 */ /* 0x000fe2000ff3e03f */
[----:B------:R-:W-:Y:S01]  /*7d30*/  R2UR UR8, R14 ;  /* 0x000000000e0872ca */ /* 0x000fe200000e0000 */
[----:B------:R-:W-:Y:S01]  /*7d40*/  VIADD R7, R7, 0x1 ;  /* 0x0000000107077836 */ /* 0x000fe20000000000 */
[----:B------:R-:W-:Y:S01]  /*7d50*/  R2UR UR10, R24 ;  /* 0x00000000180a72ca */ /* 0x000fe200000e0000 */
[----:B------:R-:W-:Y:S01]  /*7d60*/  UIADD3.X UR25, URZ, UR23, URZ, UP1, !UPT ;  /* 0x000000173f197290 */ /* 0x000fe20008ffe43f */
[----:B------:R-:W-:Y:S01]  /*7d70*/  R2UR UR12, R6 ;  /* 0x00000000060c72ca */ /* 0x000fe200000e0000 */
[----:B------:R-:W-:Y:S01]  /*7d80*/  UMOV UR6, 0x0 ;  /* 0x0000000000067882 */ /* 0x000fe20000000000 */
[----:B------:R-:W-:Y:S01]  /*7d90*/  R2UR UR19, R20 ;  /* 0x00000000141372ca */ /* 0x000fe200000e0000 */
[----:B------:R-:W-:Y:S01]  /*7da0*/  UMOV UR7, 0x10000000 ;  /* 0x1000000000077882 */ /* 0x000fe20000000000 */
[----:B------:R-:W-:Y:S01]  /*7db0*/  ISETP.GT.AND P1, PT, R4, 0x1, PT ;  /* 0x000000010400780c */ /* 0x000fe20003f24270 */
[----:B------:R-:W-:Y:S01]  /*7dc0*/  UMOV UR26, 0xf0000 ;  /* 0x000f0000001a7882 */ /* 0x000fe20000000000 */
[C---:B------:R-:W-:Y:S01]  /*7dd0*/  ISETP.NE.AND P0, PT, R7.reuse, 0x5, PT ;  /* 0x000000050700780c */ /* 0x040fe20003f05270 */
[----:B------:R-:W-:Y:S01]  /*7de0*/  UIADD3 UR14, UR5, 0x100, URZ ;  /* 0x00000100050e7890 */ /* 0x000fe2000fffe03f */
[----:B------:R-:W-:Y:S01]  /*7df0*/  VIADD R24, R24, 0x20 ;  /* 0x0000002018187836 */ /* 0x000fe20000000000 */
[----:B------:R-:W-:Y:S01]  /*7e00*/  UIADD3.X UR5, URZ, UR23, URZ, UP0, !UPT ;  /* 0x000000173f057290 */ /* 0x000fe200087fe43f */
[----:B------:R-:W-:Y:S01]  /*7e10*/  SEL R14, RZ, 0x1, P0 ;  /* 0x00000001ff0e7807 */ /* 0x000fe20000000000 */
[----:B------:R-:W-:Y:S01]  /*7e20*/  UIADD3 UR15, UR8, 0x28100, URZ ;  /* 0x00028100080f7890 */ /* 0x000fe2000fffe03f */
[----:B------:R-:W-:-:S02]  /*7e30*/  SEL R7, R7, RZ, P0 ;  /* 0x000000ff07077207 */ /* 0x000fc40000000000 */
[----:B------:R-:W-:Y:S01]  /*7e40*/  UMOV UR8, UR14 ;  /* 0x0000000e00087c82 */ /* 0x000fe20008000000 */
[----:B------:R-:W-:-:S03]  /*7e50*/  LOP3.LUT R5, R5, R14, RZ, 0x3c, !PT ;  /* 0x0000000e05057212 */ /* 0x000fc600078e3cff */
[----:B------:R0:W-:Y:S02]  /*7e60*/  UTMALDG.3D [UR8], [UR4], desc[UR6] ;  /* 0x00000608040075b4 */ /* 0x0001e40008011000 */
[----:B0-----:R-:W-:Y:S01]  /*7e70*/  UMOV UR8, UR15 ;  /* 0x0000000f00087c82 */ /* 0x001fe20008000000 */
[----:B------:R-:W-:Y:S02]  /*7e80*/  UMOV UR11, UR19 ;  /* 0x00000013000b7c82 */ /* 0x000fe40008000000 */
[----:B------:R0:W-:Y:S02]  /*7e90*/  UTMALDG.3D.MULTICAST [UR8], [UR24], UR26, desc[UR6] ;  /* 0x00000608180073b4 */ /* 0x0001e4000801181a */
[----:B0-----:R-:W-:Y:S05]  /*7ea0*/  @P1 BRA `(.L_x_172) ;  /* 0xfffffffc00441947 */ /* 0x001fea000383ffff */
.L_x_169:
[----:B------:R-:W-:Y:S05]  /*7eb0*/  BSYNC B1 ;  /* 0x0000000000017941 */ /* 0x000fea0003800000 */
.L_x_168:
[----:B------:R-:W-:Y:S01]  /*7ec0*/  LOP3.LUT P1, RZ, R9, 0xff, RZ, 0xc0, !PT ;  /* 0x000000ff09ff7812 */ /* 0x000fe2000782c0ff */
[C---:B------:R-:W-:Y:S01]  /*7ed0*/  IMAD.IADD R6, R10.reuse, 0x1, R3 ;  /* 0x000000010a067824 */ /* 0x040fe200078e0203 */
[----:B------:R-:W-:Y:S01]  /*7ee0*/  ULDC.64 UR4, c[0x0][0x650] ;  /* 0x0001940000047ab9 */ /* 0x000fe20000000a00 */
[----:B------:R-:W-:Y:S01]  /*7ef0*/  ISETP.GE.U32.AND P2, PT, R10, 0x5, PT ;  /* 0x000000050a00780c */ /* 0x000fe20003f46070 */
[----:B------:R-:W-:Y:S01]  /*7f00*/  BSSY B1, `(.L_x_173) ;  /* 0x000006c000017945 */ /* 0x000fe20003800000 */
[----:B------:R-:W-:Y:S01]  /*7f10*/  IMAD.MOV.U32 R21, RZ, RZ, -0x1 ;  /* 0xffffffffff157424 */ /* 0x000fe200078e00ff */
[----:B------:R-:W-:Y:S01]  /*7f20*/  ISETP.GT.U32.AND P0, PT, R6, 0x4, PT ;  /* 0x000000040600780c */ /* 0x000fe20003f04070 */
[----:B------:R-:W-:Y:S01]  /*7f30*/  IMAD.MOV.U32 R20, RZ, RZ, -0x1 ;  /* 0xffffffffff147424 */ /* 0x000fe200078e00ff */
[----:B------:R-:W-:Y:S02]  /*7f40*/  PRMT R9, RZ, 0x7610, R9 ;  /* 0x00007610ff097816 */ /* 0x000fe40000000009 */
[----:B------:R-:W-:-:S03]  /*7f50*/  ISETP.LT.U32.AND P0, PT, R10, 0x5, P0 ;  /* 0x000000050a00780c */ /* 0x000fc60000701070 */
[----:B------:R-:W0:Y:S01]  /*7f60*/  @P1 S2R R5, SR_CgaCtaId ;  /* 0x0000000000051919 */ /* 0x000e220000008800 */
[----:B------:R-:W-:-:S04]  /*7f70*/  @P1 MOV R4, 0x400 ;  /* 0x0000040000041802 */ /* 0x000fc80000000f00 */
[----:B0-----:R-:W-:Y:S01]  /*7f80*/  @P1 LEA R3, R5, R4, 0x18 ;  /* 0x0000000405031211 */ /* 0x001fe200078ec0ff */
[----:B------:R-:W-:-:S03]  /*7f90*/  IMAD.WIDE.U32 R4, R6, -0x33333333, RZ ;  /* 0xcccccccd06047825 */ /* 0x000fc600078e00ff */
[----:B------:R0:W-:Y:S01]  /*7fa0*/  @P1 SYNCS.ARRIVE.TRANS64.A1T0 RZ, [R3+URZ+0x68], RZ ;  /* 0x000068ff03ff19a7 */ /* 0x0001e2000810003f */
[----:B------:R-:W-:Y:S02]  /*7fb0*/  IADD3 R16, P1, R16, UR20, RZ ;  /* 0x0000001410107c10 */ /* 0x000fe4000ff3e0ff */
[----:B------:R-:W-:Y:S02]  /*7fc0*/  SHF.R.U32.HI R5, RZ, 0x2, R5 ;  /* 0x00000002ff057819 */ /* 0x000fe40000011605 */
[----:B------:R-:W-:Y:S02]  /*7fd0*/  IADD3.X R17, R17, UR13, RZ, P1, !PT ;  /* 0x0000000d11117c10 */ /* 0x000fe40008ffe4ff */
[----:B------:R-:W-:Y:S02]  /*7fe0*/  PRMT R4, RZ, 0x7610, R4 ;  /* 0x00007610ff047816 */ /* 0x000fe40000000004 */
[----:B0-----:R-:W-:Y:S02]  /*7ff0*/  SEL R3, RZ, 0x1, !P0 ;  /* 0x00000001ff037807 */ /* 0x001fe40004000000 */
[----:B------:R-:W-:-:S02]  /*8000*/  ISETP.GE.U32.AND P0, PT, R16, UR4, PT ;  /* 0x0000000410007c0c */ /* 0x000fc4000bf06070 */
[----:B------:R-:W-:Y:S01]  /*8010*/  LOP3.LUT R0, R0, R3, RZ, 0x3c, !PT ;  /* 0x0000000300007212 */ /* 0x000fe200078e3cff */
[----:B------:R-:W-:Y:S01]  /*8020*/  IMAD R3, R5, -0x5, R6 ;  /* 0xfffffffb05037824 */ /* 0x000fe200078e0206 */
[----:B------:R-:W-:Y:S01]  /*8030*/  ISETP.GE.U32.AND.EX P0, PT, R17, UR5, PT, P0 ;  /* 0x0000000511007c0c */ /* 0x000fe2000bf06100 */
[----:B------:R-:W-:Y:S01]  /*8040*/  IMAD.MOV.U32 R6, RZ, RZ, -0x1 ;  /* 0xffffffffff067424 */ /* 0x000fe200078e00ff */
[----:B------:R-:W-:-:S11]  /*8050*/  @P2 LOP3.LUT R0, R0, 0x1, R5, 0x78, !PT ;  /* 0x0000000100002812 */ /* 0x000fd600078e7805 */
[----:B------:R-:W-:Y:S05]  /*8060*/  @P0 BRA `(.L_x_174) ;  /* 0x0000000400540947 */ /* 0x000fea0003800000 */
[----:B------:R-:W0:Y:S01]  /*8070*/  S2R R15, SR_CTAID.X ;  /* 0x00000000000f7919 */ /* 0x000e220000002500 */
[----:B------:R-:W-:Y:S01]  /*8080*/  ULDC.64 UR4, c[0x0][0x628] ;  /* 0x00018a0000047ab9 */ /* 0x000fe20000000a00 */
[----:B------:R-:W-:Y:S01]  /*8090*/  ULDC UR7, c[0x0][0x630] ;  /* 0x00018c0000077ab9 */ /* 0x000fe20000000800 */
[----:B------:R-:W-:Y:S01]  /*80a0*/  ISETP.NE.U32.AND P0, PT, RZ, UR4, PT ;  /* 0x00000004ff007c0c */ /* 0x000fe2000bf05070 */
[----:B------:R-:W1:Y:S01]  /*80b0*/  S2R R20, SR_CTAID.Y ;  /* 0x0000000000147919 */ /* 0x000e620000002600 */
[----:B------:R-:W-:Y:S01]  /*80c0*/  ULDC UR8, c[0x0][0x150] ;  /* 0x0000540000087ab9 */ /* 0x000fe20000000800 */
[----:B------:R-:W-:Y:S01]  /*80d0*/  IMAD.MOV.U32 R4, RZ, RZ, R16 ;  /* 0x000000ffff047224 */ /* 0x000fe200078e0010 */
[----:B------:R-:W-:Y:S01]  /*80e0*/  ISETP.NE.AND.EX P0, PT, RZ, UR5, PT, P0 ;  /* 0x00000005ff007c0c */ /* 0x000fe2000bf05300 */
[----:B------:R-:W-:Y:S01]  /*80f0*/  IMAD.MOV.U32 R5, RZ, RZ, R17 ;  /* 0x000000ffff057224 */ /* 0x000fe200078e0011 */
[----:B0-----:R-:W-:-:S11]  /*8100*/  I2FP.F32.U32 R22, R15 ;  /* 0x0000000f00167245 */ /* 0x001fd60000201000 */
[----:B------:R-:W-:Y:S05]  /*8110*/  @!P0 BRA `(.L_x_175) ;  /* 0x0000000000288947 */ /* 0x000fea0003800000 */
[----:B------:R-:W-:Y:S02]  /*8120*/  ULDC UR6, c[0x0][0x634] ;  /* 0x00018d0000067ab9 */ /* 0x000fe40000000800 */
[----:B------:R-:W-:-:S05]  /*8130*/  IADD3 R5, P0, R16, UR6, RZ ;  /* 0x0000000610057c10 */ /* 0x000fca000ff1e0ff */
[----:B------:R-:W-:-:S04]  /*8140*/  IMAD.X R21, RZ, RZ, R17, P0 ;  /* 0x000000ffff157224 */ /* 0x000fc800000e0611 */
[----:B------:R-:W-:-:S04]  /*8150*/  IMAD.WIDE.U32 R6, R21, UR4, RZ ;  /* 0x0000000415067c25 */ /* 0x000fc8000f8e00ff */
[----:B------:R-:W-:-:S04]  /*8160*/  IMAD.WIDE.U32 R6, P0, R5, UR5, R6 ;  /* 0x0000000505067c25 */ /* 0x000fc8000f800006 */
[----:B------:R-:W-:-:S04]  /*8170*/  IMAD.WIDE.U32 R4, R5, UR4, RZ ;  /* 0x0000000405047c25 */ /* 0x000fc8000f8e00ff */
[----:B------:R-:W-:Y:S01]  /*8180*/  IMAD.MOV.U32 R4, RZ, RZ, R7 ;  /* 0x000000ffff047224 */ /* 0x000fe200078e0007 */
[----:B------:R-:W-:Y:S01]  /*8190*/  IADD3 RZ, P1, R5, R6, RZ ;  /* 0x0000000605ff7210 */ /* 0x000fe20007f3e0ff */
[----:B------:R-:W-:-:S04]  /*81a0*/  IMAD.X R5, RZ, RZ, RZ, P0 ;  /* 0x000000ffff057224 */ /* 0x000fc800000e06ff */
[----:B------:R-:W-:-:S08]  /*81b0*/  IMAD.WIDE.U32.X R4, R21, UR5, R4, P1 ;  /* 0x0000000515047c25 */ /* 0x000fd000088e0404 */
.L_x_175:
[--C-:B------:R-:W-:Y:S01]  /*81c0*/  SHF.R.U64 R14, R4, UR7, R5.reuse ;  /* 0x00000007040e7c19 */ /* 0x100fe20008001205 */
[----:B------:R-:W-:Y:S01]  /*81d0*/  FMUL R22, R22, UR8 ;  /* 0x0000000816167c20 */ /* 0x000fe20008400000 */
[----:B------:R-:W-:Y:S01]  /*81e0*/  SHF.R.U32.HI R4, RZ, UR7, R5 ;  /* 0x00000007ff047c19 */ /* 0x000fe20008011605 */
[----:B------:R-:W0:Y:S01]  /*81f0*/  LDC R6, c[0x0][0x144] ;  /* 0x00005100ff067b82 */ /* 0x000e220000000800 */
[----:B------:R-:W-:Y:S01]  /*8200*/  IADD3 R5, P0, RZ, -R14, RZ ;  /* 0x8000000eff057210 */ /* 0x000fe20007f1e0ff */
[----:B------:R-:W-:Y:S01]  /*8210*/  ULDC UR6, c[0x0][0x154] ;  /* 0x0000550000067ab9 */ /* 0x000fe20000000800 */
[----:B-1----:R-:W-:Y:S01]  /*8220*/  I2FP.F32.U32 R7, R20 ;  /* 0x0000001400077245 */ /* 0x002fe20000201000 */
[----:B------:R-:W1:Y:S01]  /*8230*/  F2I.U32.TRUNC.NTZ R22, R22 ;  /* 0x0000001600167305 */ /* 0x000e62000020f000 */
[----:B------:R-:W-:Y:S01]  /*8240*/  ULDC.64 UR4, c[0x0][0x620] ;  /* 0x0001880000047ab9 */ /* 0x000fe20000000a00 */
[----:B------:R-:W-:Y:S01]  /*8250*/  IMAD.X R4, RZ, RZ, ~R4, P0 ;  /* 0x000000ffff047224 */ /* 0x000fe200000e0e04 */
[----:B------:R-:W-:Y:S01]  /*8260*/  ISETP.NE.AND P2, PT, R2, 0x1, PT ;  /* 0x000000010200780c */ /* 0x000fe20003f45270 */
[----:B------:R-:W-:Y:S01]  /*8270*/  FMUL R23, R7, UR6 ;  /* 0x0000000607177c20 */ /* 0x000fe20008400000 */
[----:B------:R-:W2:Y:S01]  /*8280*/  LDC R25, c[0x0][0x148] ;  /* 0x00005200ff197b82 */ /* 0x000ea20000000800 */
[----:B------:R-:W-:Y:S01]  /*8290*/  IMAD R4, R4, UR4, RZ ;  /* 0x0000000404047c24 */ /* 0x000fe2000f8e02ff */
[----:B------:R-:W-:-:S02]  /*82a0*/  ULDC.64 UR6, c[0x0][0x640] ;  /* 0x0001900000067ab9 */ /* 0x000fc40000000a00 */
[----:B------:R-:W-:Y:S01]  /*82b0*/  ISETP.NE.U32.AND P0, PT, RZ, UR6, PT ;  /* 0x00000006ff007c0c */ /* 0x000fe2000bf05070 */
[----:B------:R-:W3:Y:S01]  /*82c0*/  F2I.U32.TRUNC.NTZ R23, R23 ;  /* 0x0000001700177305 */ /* 0x000ee2000020f000 */
[C---:B------:R-:W-:Y:S02]  /*82d0*/  IMAD R7, R5.reuse, UR5, R4 ;  /* 0x0000000505077c24 */ /* 0x040fe4000f8e0204 */
[----:B------:R-:W-:Y:S01]  /*82e0*/  IMAD.WIDE.U32 R4, R5, UR4, R16 ;  /* 0x0000000405047c25 */ /* 0x000fe2000f8e0010 */
[----:B------:R-:W-:Y:S01]  /*82f0*/  ULDC UR4, c[0x0][0x618] ;  /* 0x0001860000047ab9 */ /* 0x000fe20000000800 */
[----:B------:R-:W-:Y:S02]  /*8300*/  ISETP.NE.AND.EX P0, PT, RZ, UR7, PT, P0 ;  /* 0x00000007ff007c0c */ /* 0x000fe4000bf05300 */
[----:B------:R-:W-:Y:S02]  /*8310*/  IMAD.IADD R5, R5, 0x1, R7 ;  /* 0x0000000105057824 */ /* 0x000fe400078e0207 */
[----:B-1----:R-:W-:-:S03]  /*8320*/  IMAD.MOV R22, RZ, RZ, -R22 ;  /* 0x000000ffff167224 */ /* 0x002fc600078e0a16 */
[----:B------:R-:W-:Y:S01]  /*8330*/  SHF.R.U64 R21, R4, UR4, R5 ;  /* 0x0000000404157c19 */ /* 0x000fe20008001205 */
[----:B0-----:R-:W-:Y:S01]  /*8340*/  IMAD R15, R6, R22, R15 ;  /* 0x00000016060f7224 */ /* 0x001fe200078e020f */
[----:B------:R-:W-:Y:S01]  /*8350*/  SHF.R.U32.HI R4, RZ, UR4, R5 ;  /* 0x00000004ff047c19 */ /* 0x000fe20008011605 */
[----:B------:R-:W-:Y:S01]  /*8360*/  ULDC UR4, c[0x0][0x608] ;  /* 0x0001820000047ab9 */ /* 0x000fe20000000800 */
[----:B---3--:R-:W-:Y:S02]  /*8370*/  IMAD.MOV R6, RZ, RZ, -R23 ;  /* 0x000000ffff067224 */ /* 0x008fe400078e0a17 */
[--C-:B------:R-:W-:Y:S02]  /*8380*/  SHF.R.U64 R22, R21, UR4, R4.reuse ;  /* 0x0000000415167c19 */ /* 0x100fe40008001204 */
[----:B------:R-:W-:Y:S01]  /*8390*/  SHF.R.U32.HI R5, RZ, UR4, R4 ;  /* 0x00000004ff057c19 */ /* 0x000fe20008011604 */
[----:B------:R-:W-:Y:S01]  /*83a0*/  ULDC UR4, c[0x0][0x658] ;  /* 0x0001960000047ab9 */ /* 0x000fe20000000800 */
[----:B--2---:R-:W-:-:S02]  /*83b0*/  @P2 IMAD R15, R25, R6, R20 ;  /* 0x00000006190f2224 */ /* 0x004fc400078e0214 */
[--C-:B------:R-:W-:Y:S02]  /*83c0*/  SHF.R.U64 R20, R22, UR4, R5.reuse ;  /* 0x0000000416147c19 */ /* 0x100fe40008001205 */
[----:B------:R-:W-:-:S03]  /*83d0*/  SHF.R.U32.HI R23, RZ, UR4, R5 ;  /* 0x00000004ff177c19 */ /* 0x000fc60008011605 */
[----:B------:R-:W-:Y:S02]  /*83e0*/  IMAD.MOV.U32 R6, RZ, RZ, R20 ;  /* 0x000000ffff067224 */ /* 0x000fe400078e0014 */
[----:B------:R-:W-:Y:S01]  /*83f0*/  IMAD.MOV.U32 R5, RZ, RZ, R23 ;  /* 0x000000ffff057224 */ /* 0x000fe200078e0017 */
[----:B------:R-:W-:Y:S06]  /*8400*/  @!P0 BRA `(.L_x_176) ;  /* 0x00000000002c8947 */ /* 0x000fec0003800000 */
        /* <DEDUP_REMOVED lines=9> */
[----:B------:R-:W-:-:S04]  /*84a0*/  IMAD.WIDE.U32.X R4, R23, UR7, R4, P1 ;  /* 0x0000000717047c25 */ /* 0x000fc800088e0404 */
[----:B------:R-:W-:-:S07]  /*84b0*/  IMAD.MOV.U32 R6, RZ, RZ, R4 ;  /* 0x000000ffff067224 */ /* 0x000fce00078e0004 */
.L_x_176:
[----:B------:R-:W-:Y:S01]  /*84c0*/  ULDC UR4, c[0x0][0x648] ;  /* 0x0001920000047ab9 */ /* 0x000fe20000000800 */
[----:B------:R-:W-:Y:S01]  /*84d0*/  LOP3.LUT R4, R22, UR17, RZ, 0xc0, !PT ;  /* 0x0000001116047c12 */ /* 0x000fe2000f8ec0ff */
[----:B------:R-:W-:Y:S01]  /*84e0*/  ULDC UR5, c[0x0][0x610] ;  /* 0x0001840000057ab9 */ /* 0x000fe20000000800 */
[----:B------:R-:W-:Y:S01]  /*84f0*/  SHF.R.U64 R5, R6, UR4, R5 ;  /* 0x0000000406057c19 */ /* 0x000fe20008001205 */
[----:B------:R-:W-:Y:S01]  /*8500*/  ULDC UR4, c[0x0][0x638] ;  /* 0x00018e0000047ab9 */ /* 0x000fe20000000800 */
[----:B------:R-:W-:-:S03]  /*8510*/  LOP3.LUT R21, R21, UR16, RZ, 0xc0, !PT ;  /* 0x0000001015157c12 */ /* 0x000fc6000f8ec0ff */
[----:B------:R-:W-:Y:S02]  /*8520*/  IMAD.MOV R7, RZ, RZ, -R5 ;  /* 0x000000ffff077224 */ /* 0x000fe400078e0a05 */
[----:B------:R-:W-:Y:S02]  /*8530*/  IMAD R4, R5, UR18, R4 ;  /* 0x0000001205047c24 */ /* 0x000fe4000f8e0204 */
[----:B------:R-:W-:Y:S01]  /*8540*/  IMAD R20, R7, UR4, R20 ;  /* 0x0000000407147c24 */ /* 0x000fe2000f8e0214 */
[----:B------:R-:W-:Y:S01]  /*8550*/  ULDC UR4, c[0x0][0x600] ;  /* 0x0001800000047ab9 */ /* 0x000fe20000000800 */
[----:B------:R-:W-:Y:S02]  /*8560*/  IMAD R15, R4, UR5, R15 ;  /* 0x00000005040f7c24 */ /* 0x000fe4000f8e020f */
[----:B------:R-:W-:Y:S02]  /*8570*/  IMAD R6, R20, UR4, R21 ;  /* 0x0000000414067c24 */ /* 0x000fe4000f8e0215 */
[----:B------:R-:W-:-:S03]  /*8580*/  IMAD.MOV.U32 R4, RZ, RZ, 0x1 ;  /* 0x00000001ff047424 */ /* 0x000fc600078e00ff */
[----:B------:R-:W-:Y:S02]  /*8590*/  SEL R20, R6, R15, !P2 ;  /* 0x0000000f06147207 */ /* 0x000fe40005000000 */
[----:B------:R-:W-:Y:S01]  /*85a0*/  SEL R21, R15, R6, !P2 ;  /* 0x000000060f157207 */ /* 0x000fe20005000000 */
[----:B------:R-:W-:-:S07]  /*85b0*/  IMAD.MOV.U32 R6, RZ, RZ, R14 ;  /* 0x000000ffff067224 */ /* 0x000fce00078e000e */
.L_x_174:
[----:B------:R-:W-:Y:S05]  /*85c0*/  BSYNC B1 ;  /* 0x0000000000017941 */ /* 0x000fea0003800000 */
.L_x_173:
[----:B------:R-:W-:-:S13]  /*85d0*/  LOP3.LUT P0, RZ, R4, 0xff, RZ, 0xc0, !PT ;  /* 0x000000ff04ff7812 */ /* 0x000fda000780c0ff */
[----:B------:R-:W-:Y:S05]  /*85e0*/  @P0 BRA `(.L_x_177) ;  /* 0xfffffff400400947 */ /* 0x000fea000383ffff */
[----:B------:R-:W-:Y:S05]  /*85f0*/  BSYNC B0 ;  /* 0x0000000000007941 */ /* 0x000fea0003800000 */
.L_x_166:
[----:B------:R-:W-:-:S03]  /*8600*/  UMOV UR4, 0xffffffff ;  /* 0xffffffff00047882 */ /* 0x000fc60000000000 */
[----:B------:R-:W-:Y:S05]  /*8610*/  BRA.DIV UR4, `(.L_x_178) ;  /* 0x0000000604387947 */ /* 0x000fea000b800000 */
[----:B------:R-:W-:-:S13]  /*8620*/  ELECT P6, URZ, PT ;  /* 0x00000000003f782f */ /* 0x000fda00038c0000 */
.L_x_193:
[----:B------:R-:W-:Y:S04]  /*8630*/  BSSY B0, `(.L_x_179) ;  /* 0x0000034000007945 */ /* 0x000fe80003800000 */
[----:B------:R-:W-:Y:S05]  /*8640*/  @!P6 BRA `(.L_x_180) ;  /* 0x0000000000c8e947 */ /* 0x000fea0003800000 */
[----:B------:R-:W-:-:S04]  /*8650*/  LOP3.LUT R19, R19, 0x2, RZ, 0xfc, !PT ;  /* 0x0000000213137812 */ /* 0x000fc800078efcff */
[----:B------:R-:W-:-:S13]  /*8660*/  ISETP.NE.AND P0, PT, R19, 0x3, PT ;  /* 0x000000031300780c */ /* 0x000fda0003f05270 */
[----:B------:R-:W-:Y:S05]  /*8670*/  @!P0 BRA `(.L_x_181) ;  /* 0x0000000000048947 */ /* 0x000fea0003800000 */
[----:B------:R-:W-:Y:S01]  /*8680*/  BPT.TRAP 0x1 ;  /* 0x000000040000795c */ /* 0x000fe20000300000 */
.L_x_181:
[----:B------:R-:W0:Y:S01]  /*8690*/  S2R R5, SR_CgaCtaId ;  /* 0x0000000000057919 */ /* 0x000e220000008800 */
[----:B------:R-:W-:Y:S02]  /*86a0*/  MOV R2, 0x400 ;  /* 0x0000040000027802 */ /* 0x000fe40000000f00 */
[----:B------:R-:W-:Y:S02]  /*86b0*/  SHF.L.U32 R4, R0, 0x1f, RZ ;  /* 0x0000001f00047819 */ /* 0x000fe400000006ff */
[----:B0-----:R-:W-:-:S05]  /*86c0*/  LEA R2, R5, R2, 0x18 ;  /* 0x0000000205027211 */ /* 0x001fca00078ec0ff */
[----:B------:R-:W-:-:S04]  /*86d0*/  VIADD R2, R2, 0x28 ;  /* 0x0000002802027836 */ /* 0x000fc80000000000 */
[C---:B------:R-:W-:Y:S02]  /*86e0*/  IMAD R7, R3.reuse, 0x8, R2 ;  /* 0x0000000803077824 */ /* 0x040fe400078e0202 */
[----:B------:R-:W-:Y:S02]  /*86f0*/  VIADD R3, R3, 0x1 ;  /* 0x0000000103037836 */ /* 0x000fe40000000000 */
[----:B------:R-:W0:Y:S03]  /*8700*/  SYNCS.PHASECHK.TRANS64.TRYWAIT P0, [R7+URZ], R4 ;  /* 0x00000004070075a7 */ /* 0x000e26000800017f */
[----:B------:R-:W-:-:S04]  /*8710*/  ISETP.NE.AND P1, PT, R3, 0x5, PT ;  /* 0x000000050300780c */ /* 0x000fc80003f25270 */
[----:B------:R-:W-:Y:S02]  /*8720*/  SEL R5, RZ, 0x1, P1 ;  /* 0x00000001ff057807 */ /* 0x000fe40000800000 */
[----:B------:R-:W-:Y:S02]  /*8730*/  SEL R3, R3, RZ, P1 ;  /* 0x000000ff03037207 */ /* 0x000fe40000800000 */
[----:B------:R-:W-:-:S03]  /*8740*/  LOP3.LUT R6, R0, R5, RZ, 0x3c, !PT ;  /* 0x0000000500067212 */ /* 0x000fc600078e3cff */
[----:B------:R-:W-:Y:S01]  /*8750*/  IMAD R8, R3, 0x8, R2 ;  /* 0x0000000803087824 */ /* 0x000fe200078e0202 */
[----:B------:R-:W-:Y:S01]  /*8760*/  SHF.L.U32 R5, R6, 0x1f, RZ ;  /* 0x0000001f06057819 */ /* 0x000fe200000006ff */
[----:B0-----:R-:W-:Y:S06]  /*8770*/  @!P0 BRA `(.L_x_182) ;  /* 0x0000000400008947 */ /* 0x001fec0003800000 */
.L_x_194:
[----:B------:R-:W1:Y:S01]  /*8780*/  SYNCS.PHASECHK.TRANS64.TRYWAIT P0, [R8+URZ], R5 ;  /* 0x00000005080075a7 */ /* 0x000e62000800017f */
[----:B------:R-:W-:-:S05]  /*8790*/  VIADD R0, R3, 0x1 ;  /* 0x0000000103007836 */ /* 0x000fca0000000000 */
[----:B------:R-:W-:-:S04]  /*87a0*/  ISETP.NE.AND P1, PT, R0, 0x5, PT ;  /* 0x000000050000780c */ /* 0x000fc80003f25270 */
[----:B------:R-:W-:Y:S02]  /*87b0*/  SEL R3, RZ, 0x1, P1 ;  /* 0x00000001ff037807 */ /* 0x000fe40000800000 */
[----:B0-----:R-:W-:Y:S02]  /*87c0*/  SEL R7, R0, RZ, P1 ;  /* 0x000000ff00077207 */ /* 0x001fe40000800000 */
[----:B------:R-:W-:-:S03]  /*87d0*/  LOP3.LUT R6, R6, R3, RZ, 0x3c, !PT ;  /* 0x0000000306067212 */ /* 0x000fc600078e3cff */
[----:B------:R-:W-:Y:S01]  /*87e0*/  IMAD R9, R7, 0x8, R2 ;  /* 0x0000000807097824 */ /* 0x000fe200078e0202 */
[----:B------:R-:W-:Y:S01]  /*87f0*/  SHF.L.U32 R4, R6, 0x1f, RZ ;  /* 0x0000001f06047819 */ /* 0x000fe200000006ff */
[----:B-1----:R-:W-:Y:S06]  /*8800*/  @!P0 BRA `(.L_x_183) ;  /* 0x0000000000f08947 */ /* 0x002fec0003800000 */
.L_x_195:
[----:B------:R-:W1:Y:S01]  /*8810*/  SYNCS.PHASECHK.TRANS64.TRYWAIT P0, [R9+URZ], R4 ;  /* 0x00000004090075a7 */ /* 0x000e62000800017f */
[----:B------:R-:W-:-:S05]  /*8820*/  VIADD R0, R7, 0x1 ;  /* 0x0000000107007836 */ /* 0x000fca0000000000 */
[----:B------:R-:W-:-:S04]  /*8830*/  ISETP.NE.AND P1, PT, R0, 0x5, PT ;  /* 0x000000050000780c */ /* 0x000fc80003f25270 */
[----:B------:R-:W-:Y:S02]  /*8840*/  SEL R3, RZ, 0x1, P1 ;  /* 0x00000001ff037807 */ /* 0x000fe40000800000 */
[----:B------:R-:W-:Y:S02]  /*8850*/  SEL R7, R0, RZ, P1 ;  /* 0x000000ff00077207 */ /* 0x000fe40000800000 */
[----:B------:R-:W-:-:S03]  /*8860*/  LOP3.LUT R11, R6, R3, RZ, 0x3c, !PT ;  /* 0x00000003060b7212 */ /* 0x000fc600078e3cff */
[----:B------:R-:W-:Y:S01]  /*8870*/  IMAD R6, R7, 0x8, R2 ;  /* 0x0000000807067824 */ /* 0x000fe200078e0202 */
[----:B0-----:R-:W-:Y:S01]  /*8880*/  SHF.L.U32 R5, R11, 0x1f, RZ ;  /* 0x0000001f0b057819 */ /* 0x001fe200000006ff */
[----:B-1----:R-:W-:Y:S06]  /*8890*/  @!P0 BRA `(.L_x_184) ;  /* 0x0000000000e08947 */ /* 0x002fec0003800000 */
.L_x_196:
[----:B------:R-:W1:Y:S01]  /*88a0*/  SYNCS.PHASECHK.TRANS64.TRYWAIT P0, [R6+URZ], R5 ;  /* 0x00000005060075a7 */ /* 0x000e62000800017f */
[----:B------:R-:W-:-:S05]  /*88b0*/  VIADD R0, R7, 0x1 ;  /* 0x0000000107007836 */ /* 0x000fca0000000000 */
[----:B------:R-:W-:-:S04]  /*88c0*/  ISETP.NE.AND P1, PT, R0, 0x5, PT ;  /* 0x000000050000780c */ /* 0x000fc80003f25270 */
[----:B0-----:R-:W-:Y:S02]  /*88d0*/  SEL R4, RZ, 0x1, P1 ;  /* 0x00000001ff047807 */ /* 0x001fe40000800000 */
[----:B------:R-:W-:Y:S02]  /*88e0*/  SEL R3, R0, RZ, P1 ;  /* 0x000000ff00037207 */ /* 0x000fe40000800000 */
[----:B------:R-:W-:Y:S01]  /*88f0*/  LOP3.LUT R0, R11, R4, RZ, 0x3c, !PT ;  /* 0x000000040b007212 */ /* 0x000fe200078e3cff */
[----:B-1----:R-:W-:Y:S06]  /*8900*/  @!P0 BRA `(.L_x_185) ;  /* 0x0000000000d88947 */ /* 0x002fec0003800000 */
.L_x_197:
[----:B------:R-:W-:Y:S01]  /*8910*/  IMAD R3, R3, 0x8, R2 ;  /* 0x0000000803037824 */ /* 0x000fe200078e0202 */
[----:B------:R-:W-:-:S07]  /*8920*/  SHF.L.U32 R0, R0, 0x1f, RZ ;  /* 0x0000001f00007819 */ /* 0x000fce00000006ff */
.L_x_186:
[----:B-1----:R1:W2:Y:S02]  /*8930*/  SYNCS.PHASECHK.TRANS64.TRYWAIT P0, [R3+URZ], R0 ;  /* 0x00000000030075a7 */ /* 0x0022a4000800017f */
[----:B--2---:R-:W-:Y:S05]  /*8940*/  @!P0 NANOSLEEP.SYNCS 0x989680 ;  /* 0x009896800000895d */ /* 0x004fea0003900000 */
[----:B------:R-:W2:Y:S02]  /*8950*/  @!P0 SYNCS.PHASECHK.TRANS64 P0, [R3+URZ], R0 ;  /* 0x00000000030085a7 */ /* 0x000ea4000800007f */
[----:B--2---:R-:W-:Y:S05]  /*8960*/  @!P0 BRA `(.L_x_186) ;  /* 0xfffffffc00f08947 */ /* 0x004fea000383ffff */
.L_x_180:
[----:B------:R-:W-:Y:S05]  /*8970*/  BSYNC B0 ;  /* 0x0000000000007941 */ /* 0x000fea0003800000 */
.L_x_179:
[----:B------:R-:W-:Y:S05]  /*8980*/  EXIT ;  /* 0x000000000000794d */ /* 0x000fea0003800000 */
.L_x_21:
[----:B----4-:R4:W0:Y:S02]  /*8990*/  SYNCS.PHASECHK.TRANS64.TRYWAIT P1, [R3+URZ], R0 ;  /* 0x00000000030075a7 */ /* 0x010824000802017f */
[----:B0-----:R-:W-:Y:S05]  /*89a0*/  @!P1 NANOSLEEP.SYNCS 0x989680 ;  /* 0x009896800000995d */ /* 0x001fea0003900000 */
[----:B------:R-:W0:Y:S02]  /*89b0*/  @!P1 SYNCS.PHASECHK.TRANS64 P1, [R3+URZ], R0 ;  /* 0x00000000030095a7 */ /* 0x000e24000802007f */
[----:B0-----:R-:W-:Y:S05]  /*89c0*/  @!P1 BRA `(.L_x_21) ;  /* 0xfffffffc00f09947 */ /* 0x001fea000383ffff */
[----:B------:R-:W-:Y:S05]  /*89d0*/  BRA `(.L_x_20) ;  /* 0xffffff8800e07947 */ /* 0x000fea000383ffff */
.L_x_26:
[----:B-1----:R1:W3:Y:S02]  /*89e0*/  SYNCS.PHASECHK.TRANS64.TRYWAIT P1, [R5+URZ], R4 ;  /* 0x00000004050075a7 */ /* 0x0022e4000802017f */
[----:B---3--:R-:W-:Y:S05]  /*89f0*/  @!P1 NANOSLEEP.SYNCS 0x989680 ;  /* 0x009896800000995d */ /* 0x008fea0003900000 */
[----:B------:R-:W3:Y:S02]  /*8a00*/  @!P1 SYNCS.PHASECHK.TRANS64 P1, [R5+URZ], R4 ;  /* 0x00000004050095a7 */ /* 0x000ee4000802007f */
[----:B---3--:R-:W-:Y:S05]  /*8a10*/  @!P1 BRA `(.L_x_26) ;  /* 0xfffffffc00f09947 */ /* 0x008fea000383ffff */
[----:B------:R-:W-:Y:S05]  /*8a20*/  BRA `(.L_x_25) ;  /* 0xffffff9000307947 */ /* 0x000fea000383ffff */
.L_x_167:
[----:B------:R-:W-:Y:S01]  /*8a30*/  BSSY B1, `(.L_x_187) ;  /* 0x0000006000017945 */ /* 0x000fe20003800000 */
[----:B------:R-:W-:-:S07]  /*8a40*/  IMAD.MOV.U32 R15, RZ, RZ, -0x1 ;  /* 0xffffffffff0f7424 */ /* 0x000fce00078e00ff */
[----:B------:R-:W-:Y:S05]  /*8a50*/  WARPSYNC.COLLECTIVE R15, `(.L_x_188) ;  /* 0x000000000f0c7348 */ /* 0x000fea0003c00000 */
[----:B------:R-:W-:Y:S02]  /*8a60*/  ELECT P6, UR62, PT ;  /* 0x00000000003e782f */ /* 0x000fe400038c0000 */
[----:B------:R-:W-:Y:S01]  /*8a70*/  MOV R14, UR62 ;  /* 0x0000003e000e7c02 */ /* 0x000fe20008000f00 */
[----:B------:R-:W-:Y:S10]  /*8a80*/  ENDCOLLECTIVE ;  /* 0x000000000000791b */ /* 0x000ff40003800000 */
.L_x_188:
[----:B------:R-:W-:Y:S05]  /*8a90*/  BSYNC B1 ;  /* 0x0000000000017941 */ /* 0x000fea0003800000 */
.L_x_187:
[----:B------:R-:W-:Y:S05]  /*8aa0*/  BRA `(.L_x_189) ;  /* 0xfffffff0001c7947 */ /* 0x000fea000383ffff */
.L_x_170:
[----:B-1----:R1:W2:Y:S02]  /*8ab0*/  SYNCS.PHASECHK.TRANS64.TRYWAIT P0, [R23+URZ+0x28], R14 ;  /* 0x0000280e170075a7 */ /* 0x0022a4000800017f */
[----:B--2---:R-:W-:Y:S05]  /*8ac0*/  @!P0 NANOSLEEP.SYNCS 0x989680 ;  /* 0x009896800000895d */ /* 0x004fea0003900000 */
[----:B------:R-:W2:Y:S02]  /*8ad0*/  @!P0 SYNCS.PHASECHK.TRANS64 P0, [R23+URZ+0x28], R14 ;  /* 0x0000280e170085a7 */ /* 0x000ea4000800007f */
[----:B--2---:R-:W-:Y:S05]  /*8ae0*/  @!P0 BRA `(.L_x_170) ;  /* 0xfffffffc00f08947 */ /* 0x004fea000383ffff */
[----:B------:R-:W-:Y:S05]  /*8af0*/  BRA `(.L_x_190) ;  /* 0xfffffff000547947 */ /* 0x000fea000383ffff */
.L_x_178:
[----:B------:R-:W-:Y:S01]  /*8b00*/  BSSY B0, `(.L_x_191) ;  /* 0x0000006000007945 */ /* 0x000fe20003800000 */
[----:B------:R-:W-:-:S07]  /*8b10*/  IMAD.MOV.U32 R15, RZ, RZ, -0x1 ;  /* 0xffffffffff0f7424 */ /* 0x000fce00078e00ff */
[----:B------:R-:W-:Y:S05]  /*8b20*/  WARPSYNC.COLLECTIVE R15, `(.L_x_192) ;  /* 0x000000000f0c7348 */ /* 0x000fea0003c00000 */
[----:B------:R-:W-:Y:S02]  /*8b30*/  ELECT P6, UR62, PT ;  /* 0x00000000003e782f */ /* 0x000fe400038c0000 */
[----:B------:R-:W-:Y:S01]  /*8b40*/  MOV R14, UR62 ;  /* 0x0000003e000e7c02 */ /* 0x000fe20008000f00 */
[----:B------:R-:W-:Y:S10]  /*8b50*/  ENDCOLLECTIVE ;  /* 0x000000000000791b */ /* 0x000ff40003800000 */
.L_x_192:
[----:B------:R-:W-:Y:S05]  /*8b60*/  BSYNC B0 ;  /* 0x0000000000007941 */ /* 0x000fea0003800000 */
.L_x_191:
[----:B------:R-:W-:Y:S05]  /*8b70*/  BRA `(.L_x_193) ;  /* 0xfffffff800ac7947 */ /* 0x000fea000383ffff */
.L_x_182:
[----:B0-----:R0:W1:Y:S02]  /*8b80*/  SYNCS.PHASECHK.TRANS64.TRYWAIT P0, [R7+URZ], R4 ;  /* 0x00000004070075a7 */ /* 0x001064000800017f */
[----:B-1----:R-:W-:Y:S05]  /*8b90*/  @!P0 NANOSLEEP.SYNCS 0x989680 ;  /* 0x009896800000895d */ /* 0x002fea0003900000 */
[----:B------:R-:W1:Y:S02]  /*8ba0*/  @!P0 SYNCS.PHASECHK.TRANS64 P0, [R7+URZ], R4 ;  /* 0x00000004070085a7 */ /* 0x000e64000800007f */
[----:B-1----:R-:W-:Y:S05]  /*8bb0*/  @!P0 BRA `(.L_x_182) ;  /* 0xfffffffc00f08947 */ /* 0x002fea000383ffff */
[----:B------:R-:W-:Y:S05]  /*8bc0*/  BRA `(.L_x_194) ;  /* 0xfffffff800ec7947 */ /* 0x000fea000383ffff */
.L_x_183:
[----:B0-----:R0:W1:Y:S02]  /*8bd0*/  SYNCS.PHASECHK.TRANS64.TRYWAIT P0, [R8+URZ], R5 ;  /* 0x00000005080075a7 */ /* 0x001064000800017f */
[----:B-1----:R-:W-:Y:S05]  /*8be0*/  @!P0 NANOSLEEP.SYNCS 0x989680 ;  /* 0x009896800000895d */ /* 0x002fea0003900000 */
[----:B------:R-:W1:Y:S02]  /*8bf0*/  @!P0 SYNCS.PHASECHK.TRANS64 P0, [R8+URZ], R5 ;  /* 0x00000005080085a7 */ /* 0x000e64000800007f */
[----:B-1----:R-:W-:Y:S05]  /*8c00*/  @!P0 BRA `(.L_x_183) ;  /* 0xfffffffc00f08947 */ /* 0x002fea000383ffff */
[----:B------:R-:W-:Y:S05]  /*8c10*/  BRA `(.L_x_195) ;  /* 0xfffffff800fc7947 */ /* 0x000fea000383ffff */
.L_x_184:
[----:B0-----:R0:W1:Y:S02]  /*8c20*/  SYNCS.PHASECHK.TRANS64.TRYWAIT P0, [R9+URZ], R4 ;  /* 0x00000004090075a7 */ /* 0x001064000800017f */
[----:B-1----:R-:W-:Y:S05]  /*8c30*/  @!P0 NANOSLEEP.SYNCS 0x989680 ;  /* 0x009896800000895d */ /* 0x002fea0003900000 */
[----:B------:R-:W1:Y:S02]  /*8c40*/  @!P0 SYNCS.PHASECHK.TRANS64 P0, [R9+URZ], R4 ;  /* 0x00000004090085a7 */ /* 0x000e64000800007f */
[----:B-1----:R-:W-:Y:S05]  /*8c50*/  @!P0 BRA `(.L_x_184) ;  /* 0xfffffffc00f08947 */ /* 0x002fea000383ffff */
[----:B------:R-:W-:Y:S05]  /*8c60*/  BRA `(.L_x_196) ;  /* 0xfffffffc000c7947 */ /* 0x000fea000383ffff */
.L_x_185:
[----:B0-----:R0:W1:Y:S02]  /*8c70*/  SYNCS.PHASECHK.TRANS64.TRYWAIT P0, [R6+URZ], R5 ;  /* 0x00000005060075a7 */ /* 0x001064000800017f */
[----:B-1----:R-:W-:Y:S05]  /*8c80*/  @!P0 NANOSLEEP.SYNCS 0x989680 ;  /* 0x009896800000895d */ /* 0x002fea0003900000 */
[----:B------:R-:W1:Y:S02]  /*8c90*/  @!P0 SYNCS.PHASECHK.TRANS64 P0, [R6+URZ], R5 ;  /* 0x00000005060085a7 */ /* 0x000e64000800007f */
[----:B-1----:R-:W-:Y:S05]  /*8ca0*/  @!P0 BRA `(.L_x_185) ;  /* 0xfffffffc00f08947 */ /* 0x002fea000383ffff */
[----:B------:R-:W-:Y:S05]  /*8cb0*/  BRA `(.L_x_197) ;  /* 0xfffffffc00147947 */ /* 0x000fea000383ffff */
.L_x_198:
[----:B------:R-:W-:-:S00]  /*8cc0*/  BRA `(.L_x_198) ;  /* 0xfffffffc00fc7947 */ /* 0x000fc0000383ffff */
[----:B------:R-:W-:-:S00]  /*8cd0*/  NOP ;  /* 0x0000000000007918 */ /* 0x000fc00000000000 */
        /* <DEDUP_REMOVED lines=10> */
.L_x_199:


//--------------------- .nv.global.init           --------------------------
	.section	.nv.global.init,"aw",@progbits
.nv.global.init:
	.type		$str$22,@object
	.size		$str$22,($str$23 - $str$22)
$str$22:
        /*0000*/ 	.byte	0x6b, 0x5f, 0x74, 0x69, 0x6c, 0x65, 0x5f, 0x63, 0x6f, 0x75, 0x6e, 0x74, 0x20, 0x3e, 0x3d, 0x20
        /*0010*/ 	.byte	0x31, 0x00
	.type		$str$23,@object
	.size		$str$23,(__unnamed_1 - $str$23)
$str$23:
        /*0012*/ 	.byte	0x2f, 0x74, 0x6d, 0x70, 0x2f, 0x63, 0x75, 0x74, 0x6c, 0x61, 0x73, 0x73, 0x5f, 0x73, 0x77, 0x65
        /*0022*/ 	.byte	0x65, 0x70, 0x5f, 0x73, 0x72, 0x63, 0x2f, 0x69, 0x6e, 0x63, 0x6c, 0x75, 0x64, 0x65, 0x2f, 0x63
        /*0032*/ 	.byte	0x75, 0x74, 0x6c, 0x61, 0x73, 0x73, 0x2f, 0x67, 0x65, 0x6d, 0x6d, 0x2f, 0x63, 0x6f, 0x6c, 0x6c
        /*0042*/ 	.byte	0x65, 0x63, 0x74, 0x69, 0x76, 0x65, 0x2f, 0x73, 0x6d, 0x39, 0x30, 0x5f, 0x6d, 0x6d, 0x61, 0x5f
        /*0052*/ 	.byte	0x74, 0x6d, 0x61, 0x5f, 0x67, 0x6d, 0x6d, 0x61, 0x5f, 0x73, 0x73, 0x5f, 0x77, 0x61, 0x72, 0x70
        /*0062*/ 	.byte	0x73, 0x70, 0x65, 0x63, 0x69, 0x61, 0x6c, 0x69, 0x7a, 0x65, 0x64, 0x2e, 0x68, 0x70, 0x70, 0x00
	.type		__unnamed_1,@object
	.size		__unnamed_1,(.L_0 - __unnamed_1)
__unnamed_1:
        /*0072*/ 	.byte	0x76, 0x6f, 0x69, 0x64, 0x20, 0x63, 0x75, 0x74, 0x6c, 0x61, 0x73, 0x73, 0x3a, 0x3a, 0x67, 0x65
        /* <DEDUP_REMOVED lines=177> */
        /*0b92*/ 	.byte	0x6e, 0x74, 0x69, 0x74, 0x79, 0x5d, 0x00
.L_0:


//--------------------- .nv.shared._ZN7cutlass13device_kernelINS_4gemm6kernel13GemmUniversalIN4cute5tupleIJiiiiEEENS1_10collective13CollectiveMmaINS1_34MainloopSm90TmaGmmaWarpSpecializedILi5ENS5_IJNS4_1CILi4EEENSA_ILi1EEESC_EEENS1_35KernelTmaWarpSpecializedCooperativeEEENS5_IJNSA_ILi256EEENSA_ILi64EEENSA_ILi32EEEEEENS_10tfloat32_tENS5_IJlSC_lEEESK_SL_NS4_8TiledMMAINS4_8MMA_AtomIJNS4_4SM904GMMA29MMA_64x64x8_F32TF32TF32_SS_TNILNSP_7ScaleInE1ELSR_1EEEEEENS4_6LayoutINS5_IJNSA_ILi2EEESC_SC_EEENS5_IJSC_NSA_ILi0EEESX_EEEEENS5_IJNS4_10UnderscoreES10_S10_EEEEENS4_13SM90_TMA_LOADENS4_14ComposedLayoutINS4_7SwizzleILi3ELi4ELi3EEENS4_18smem_ptr_flag_bitsILi32EEENSU_INS5_IJNSA_ILi8EEESI_EEENS5_IJSI_SC_EEEEEEEvNS4_8identityENS4_23SM90_TMA_LOAD_MULTICASTES1D_vS1E_EENS_8epilogue10collective6detail29Sm90TmaWarpSpecializedAdapterINS1I_15DefaultEpilogueISK_SL_SL_NS1H_6thread17LinearCombinationISK_Li1EffLNS1M_9ScaleType4KindE0ELNS_15FloatRoundStyleE2ESK_EENS1_15EpilogueDefaultEEEEEvvEEEEvNT_6ParamsE --------------------------
	.section	.nv.shared._ZN7cutlass13device_kernelINS_4gemm6kernel13GemmUniversalIN4cute5tupleIJiiiiEEENS1_10collective13CollectiveMmaINS1_34MainloopSm90TmaGmmaWarpSpecializedILi5ENS5_IJNS4_1CILi4EEENSA_ILi1EEESC_EEENS1_35KernelTmaWarpSpecializedCooperativeEEENS5_IJNSA_ILi256EEENSA_ILi64EEENSA_ILi32EEEEEENS_10tfloat32_tENS5_IJlSC_lEEESK_SL_NS4_8TiledMMAINS4_8MMA_AtomIJNS4_4SM904GMMA29MMA_64x64x8_F32TF32TF32_SS_TNILNSP_7ScaleInE1ELSR_1EEEEEENS4_6LayoutINS5_IJNSA_ILi2EEESC_SC_EEENS5_IJSC_NSA_ILi0EEESX_EEEEENS5_IJNS4_10UnderscoreES10_S10_EEEEENS4_13SM90_TMA_LOADENS4_14ComposedLayoutINS4_7SwizzleILi3ELi4ELi3EEENS4_18smem_ptr_flag_bitsILi32EEENSU_INS5_IJNSA_ILi8EEESI_EEENS5_IJSI_SC_EEEEEEEvNS4_8identityENS4_23SM90_TMA_LOAD_MULTICASTES1D_vS1E_EENS_8epilogue10collective6detail29Sm90TmaWarpSpecializedAdapterINS1I_15DefaultEpilogueISK_SL_SL_NS1H_6thread17LinearCombinationISK_Li1EffLNS1M_9ScaleType4KindE0ELNS_15FloatRoundStyleE2ESK_EENS1_15EpilogueDefaultEEEEEvvEEEEvNT_6ParamsE,"aw",@nobits
	.sectionflags	@""
	.align	16
	.zero		1024


//--------------------- .nv.shared.reserved.0     --------------------------
	.section	.nv.shared.reserved.0,"aw",@nobits
	.weak		__nv_reservedSMEM_offset_0_alias
	.size		__nv_reservedSMEM_offset_0_alias, 0, 0
	.other		__nv_reservedSMEM_offset_0_alias,@"STO_CUDA_RESERVED_SHARED STV_DEFAULT"
__nv_reservedSMEM_offset_0_alias:
	.zero		0


//--------------------- .nv.global                --------------------------
	.section	.nv.global,"aw",@nobits
.nv.global:
	.type		_ZN40_INTERNAL_008166d9_4_k_cu_1fe65e3c_245784cute1_E,@object
	.size		_ZN40_INTERNAL_008166d9_4_k_cu_1fe65e3c_245784cute1_E,(_ZN40_INTERNAL_008166d9_4_k_cu_1fe65e3c_245784cuda3std3__45__cpo6cbeginE - _ZN40_INTERNAL_008166d9_4_k_cu_1fe65e3c_245784cute1_E)
_ZN40_INTERNAL_008166d9_4_k_cu_1fe65e3c_245784cute1_E:
	.zero		1
	.type		_ZN40_INTERNAL_008166d9_4_k_cu_1fe65e3c_245784cuda3std3__45__cpo6cbeginE,@object
	.size		_ZN40_INTERNAL_008166d9_4_k_cu_1fe65e3c_245784cuda3std3__45__cpo6cbeginE,(_ZN40_INTERNAL_008166d9_4_k_cu_1fe65e3c_245784cuda3std3__48in_placeE - _ZN40_INTERNAL_008166d9_4_k_cu_1fe65e3c_245784cuda3std3__45__cpo6cbeginE)
_ZN40_INTERNAL_008166d9_4_k_cu_1fe65e3c_245784cuda3std3__45__cpo6cbeginE:
	.zero		1
	.type		_ZN40_INTERNAL_008166d9_4_k_cu_1fe65e3c_245784cuda3std3__48in_placeE,@object
	.size		_ZN40_INTERNAL_008166d9_4_k_cu_1fe65e3c_245784cuda3std3__48in_placeE,(_ZN40_INTERNAL_008166d9_4_k_cu_1fe65e3c_245784cuda3std6ranges3__45__cpo9iter_moveE - _ZN40_INTERNAL_008166d9_4_k_cu_1fe65e3c_245784cuda3std3__48in_placeE)
_ZN40_INTERNAL_008166d9_4_k_cu_1fe65e3c_245784cuda3std3__48in_placeE:
	.zero		1
	.type		_ZN40_INTERNAL_008166d9_4_k_cu_1fe65e3c_245784cuda3std6ranges3__45__cpo9iter_moveE,@object
	.size		_ZN40_INTERNAL_008166d9_4_k_cu_1fe65e3c_245784cuda3std6ranges3__45__cpo9iter_moveE,(_ZN40_INTERNAL_008166d9_4_k_cu_1fe65e3c_245784cuda3std3__45__cpo5beginE - _ZN40_INTERNAL_008166d9_4_k_cu_1fe65e3c_245784cuda3std6ranges3__45__cpo9iter_moveE)
_ZN40_INTERNAL_008166d9_4_k_cu_1fe65e3c_245784cuda3std6ranges3__45__cpo9iter_moveE:
	.zero		1
	.type		_ZN40_INTERNAL_008166d9_4_k_cu_1fe65e3c_245784cuda3std3__45__cpo5beginE,@object
	.size		_ZN40_INTERNAL_008166d9_4_k_cu_1fe65e3c_245784cuda3std3__45__cpo5beginE,(_ZN40_INTERNAL_008166d9_4_k_cu_1fe65e3c_245784cuda3std3__442_GLOBAL__N__008166d9_4_k_cu_1fe65e3c_245786ignoreE - _ZN40_INTERNAL_008166d9_4_k_cu_1fe65e3c_245784cuda3std3__45__cpo5beginE)
_ZN40_INTERNAL_008166d9_4_k_cu_1fe65e3c_245784cuda3std3__45__cpo5beginE:
	.zero		1
	.type		_ZN40_INTERNAL_008166d9_4_k_cu_1fe65e3c_245784cuda3std3__442_GLOBAL__N__008166d9_4_k_cu_1fe65e3c_245786ignoreE,@object
	.size		_ZN40_INTERNAL_008166d9_4_k_cu_1fe65e3c_245784cuda3std3__442_GLOBAL__N__008166d9_4_k_cu_1fe65e3c_245786ignoreE,(_ZN40_INTERNAL_008166d9_4_k_cu_1fe65e3c_245784cute7productE - _ZN40_INTERNAL_008166d9_4_k_cu_1fe65e3c_245784cuda3std3__442_GLOBAL__N__008166d9_4_k_cu_1fe65e3c_245786ignoreE)
_ZN40_INTERNAL_008166d9_4_k_cu_1fe65e3c_245784cuda3std3__442_GLOBAL__N__008166d9_4_k_cu_1fe65e3c_245786ignoreE:
	.zero		1
	.type		_ZN40_INTERNAL_008166d9_4_k_cu_1fe65e3c_245784cute7productE,@object
	.size		_ZN40_INTERNAL_008166d9_4_k_cu_1fe65e3c_245784cute7productE,(_ZN40_INTERNAL_008166d9_4_k_cu_1fe65e3c_245784cuda3std3__45__cpo3endE - _ZN40_INTERNAL_008166d9_4_k_cu_1fe65e3c_245784cute7productE)
_ZN40_INTERNAL_008166d9_4_k_cu_1fe65e3c_245784cute7productE:
	.zero		1
	.type		_ZN40_INTERNAL_008166d9_4_k_cu_1fe65e3c_245784cuda3std3__45__cpo3endE,@object
	.size		_ZN40_INTERNAL_008166d9_4_k_cu_1fe65e3c_245784cuda3std3__45__cpo3endE,(_ZN40_INTERNAL_008166d9_4_k_cu_1fe65e3c_245784cuda3std3__419piecewise_constructE - _ZN40_INTERNAL_008166d9_4_k_cu_1fe65e3c_245784cuda3std3__45__cpo3endE)
_ZN40_INTERNAL_008166d9_4_k_cu_1fe65e3c_245784cuda3std3__45__cpo3endE:
	.zero		1
	.type		_ZN40_INTERNAL_008166d9_4_k_cu_1fe65e3c_245784cuda3std3__419piecewise_constructE,@object
	.size		_ZN40_INTERNAL_008166d9_4_k_cu_1fe65e3c_245784cuda3std3__419piecewise_constructE,(_ZN40_INTERNAL_008166d9_4_k_cu_1fe65e3c_245784cuda3std3__45__cpo4cendE - _ZN40_INTERNAL_008166d9_4_k_cu_1fe65e3c_245784cuda3std3__419piecewise_constructE)
_ZN40_INTERNAL_008166d9_4_k_cu_1fe65e3c_245784cuda3std3__419piecewise_constructE:
	.zero		1
	.type		_ZN40_INTERNAL_008166d9_4_k_cu_1fe65e3c_245784cuda3std3__45__cpo4cendE,@object
	.size		_ZN40_INTERNAL_008166d9_4_k_cu_1fe65e3c_245784cuda3std3__45__cpo4cendE,(_ZN40_INTERNAL_008166d9_4_k_cu_1fe65e3c_245784cuda3std6ranges3__45__cpo4swapE - _ZN40_INTERNAL_008166d9_4_k_cu_1fe65e3c_245784cuda3std3__45__cpo4cendE)
_ZN40_INTERNAL_008166d9_4_k_cu_1fe65e3c_245784cuda3std3__45__cpo4cendE:
	.zero		1
	.type		_ZN40_INTERNAL_008166d9_4_k_cu_1fe65e3c_245784cuda3std6ranges3__45__cpo4swapE,@object
	.size		_ZN40_INTERNAL_008166d9_4_k_cu_1fe65e3c_245784cuda3std6ranges3__45__cpo4swapE,(.L_8 - _ZN40_INTERNAL_008166d9_4_k_cu_1fe65e3c_245784cuda3std6ranges3__45__cpo4swapE)
_ZN40_INTERNAL_008166d9_4_k_cu_1fe65e3c_245784cuda3std6ranges3__45__cpo4swapE:
	.zero		1
.L_8:


//--------------------- .nv.constant0._ZN7cutlass13device_kernelINS_4gemm6kernel13GemmUniversalIN4cute5tupleIJiiiiEEENS1_10collective13CollectiveMmaINS1_34MainloopSm90TmaGmmaWarpSpecializedILi5ENS5_IJNS4_1CILi4EEENSA_ILi1EEESC_EEENS1_35KernelTmaWarpSpecializedCooperativeEEENS5_IJNSA_ILi256EEENSA_ILi64EEENSA_ILi32EEEEEENS_10tfloat32_tENS5_IJlSC_lEEESK_SL_NS4_8TiledMMAINS4_8MMA_AtomIJNS4_4SM904GMMA29MMA_64x64x8_F32TF32TF32_SS_TNILNSP_7ScaleInE1ELSR_1EEEEEENS4_6LayoutINS5_IJNSA_ILi2EEESC_SC_EEENS5_IJSC_NSA_ILi0EEESX_EEEEENS5_IJNS4_10UnderscoreES10_S10_EEEEENS4_13SM90_TMA_LOADENS4_14ComposedLayoutINS4_7SwizzleILi3ELi4ELi3EEENS4_18smem_ptr_flag_bitsILi32EEENSU_INS5_IJNSA_ILi8EEESI_EEENS5_IJSI_SC_EEEEEEEvNS4_8identityENS4_23SM90_TMA_LOAD_MULTICASTES1D_vS1E_EENS_8epilogue10collective6detail29Sm90TmaWarpSpecializedAdapterINS1I_15DefaultEpilogueISK_SL_SL_NS1H_6thread17LinearCombinationISK_Li1EffLNS1M_9ScaleType4KindE0ELNS_15FloatRoundStyleE2ESK_EENS1_15EpilogueDefaultEEEEEvvEEEEvNT_6ParamsE --------------------------
	.section	.nv.constant0._ZN7cutlass13device_kernelINS_4gemm6kernel13GemmUniversalIN4cute5tupleIJiiiiEEENS1_10collective13CollectiveMmaINS1_34MainloopSm90TmaGmmaWarpSpecializedILi5ENS5_IJNS4_1CILi4EEENSA_ILi1EEESC_EEENS1_35KernelTmaWarpSpecializedCooperativeEEENS5_IJNSA_ILi256EEENSA_ILi64EEENSA_ILi32EEEEEENS_10tfloat32_tENS5_IJlSC_lEEESK_SL_NS4_8TiledMMAINS4_8MMA_AtomIJNS4_4SM904GMMA29MMA_64x64x8_F32TF32TF32_SS_TNILNSP_7ScaleInE1ELSR_1EEEEEENS4_6LayoutINS5_IJNSA_ILi2EEESC_SC_EEENS5_IJSC_NSA_ILi0EEESX_EEEEENS5_IJNS4_10UnderscoreES10_S10_EEEEENS4_13SM90_TMA_LOADENS4_14ComposedLayoutINS4_7SwizzleILi3ELi4ELi3EEENS4_18smem_ptr_flag_bitsILi32EEENSU_INS5_IJNSA_ILi8EEESI_EEENS5_IJSI_SC_EEEEEEEvNS4_8identityENS4_23SM90_TMA_LOAD_MULTICASTES1D_vS1E_EENS_8epilogue10collective6detail29Sm90TmaWarpSpecializedAdapterINS1I_15DefaultEpilogueISK_SL_SL_NS1H_6thread17LinearCombinationISK_Li1EffLNS1M_9ScaleType4KindE0ELNS_15FloatRoundStyleE2ESK_EENS1_15EpilogueDefaultEEEEEvvEEEEvNT_6ParamsE,"a",@progbits
	.sectionflags	@""
	.align	4
.nv.constant0._ZN7cutlass13device_kernelINS_4gemm6kernel13GemmUniversalIN4cute5tupleIJiiiiEEENS1_10collective13CollectiveMmaINS1_34MainloopSm90TmaGmmaWarpSpecializedILi5ENS5_IJNS4_1CILi4EEENSA_ILi1EEESC_EEENS1_35KernelTmaWarpSpecializedCooperativeEEENS5_IJNSA_ILi256EEENSA_ILi64EEENSA_ILi32EEEEEENS_10tfloat32_tENS5_IJlSC_lEEESK_SL_NS4_8TiledMMAINS4_8MMA_AtomIJNS4_4SM904GMMA29MMA_64x64x8_F32TF32TF32_SS_TNILNSP_7ScaleInE1ELSR_1EEEEEENS4_6LayoutINS5_IJNSA_ILi2EEESC_SC_EEENS5_IJSC_NSA_ILi0EEESX_EEEEENS5_IJNS4_10UnderscoreES10_S10_EEEEENS4_13SM90_TMA_LOADENS4_14ComposedLayoutINS4_7SwizzleILi3ELi4ELi3EEENS4_18smem_ptr_flag_bitsILi32EEENSU_INS5_IJNSA_ILi8EEESI_EEENS5_IJSI_SC_EEEEEEEvNS4_8identityENS4_23SM90_TMA_LOAD_MULTICASTES1D_vS1E_EENS_8epilogue10collective6detail29Sm90TmaWarpSpecializedAdapterINS1I_15DefaultEpilogueISK_SL_SL_NS1H_6thread17LinearCombinationISK_Li1EffLNS1M_9ScaleType4KindE0ELNS_15FloatRoundStyleE2ESK_EENS1_15EpilogueDefaultEEEEEvvEEEEvNT_6ParamsE:
	.zero		1664


//--------------------- SYMBOLS --------------------------

	.type		.nv.reservedSmem.offset0,@object
	.size		.nv.reservedSmem.offset0,0x4
	.type		__assertfail,@function
